// auto-generated by cutlass_sweep.fmha — config: {"arch": "sm_90", "direction": "fwd", "dtype": "bf16", "head_dim": 112, "mask": "none", "schedule": "cooperative", "tile_kv": 64, "tile_q": 128}
#include "cutlass/cutlass.h"
#include "cute/tensor.hpp"
#include "cutlass/device_kernel.h"
#include "cutlass/kernel_hardware_info.h"
#include "88_hopper_fmha/collective/fmha_fusion.hpp"
#include "88_hopper_fmha/kernel/fmha_kernel_builder.hpp"

using namespace cute;
using Element = cutlass::bfloat16_t;
using TileShape = Shape<_128, _64, _112>;
using StrideQ = cute::tuple<int, _1, cute::tuple<int, int>>;
using StrideK = cute::tuple<int, _1, cute::tuple<int, int>>;
using StrideV = cute::tuple<int, cute::_1, cute::tuple<int, int>>;

using Kernel = typename cutlass::fmha::kernel::FmhaBuilder<
    Element, float, float,
    TileShape, StrideQ, StrideK, StrideV,
    cutlass::fmha::collective::DefaultFusion,
    cutlass::gemm::KernelTmaWarpSpecializedCooperative
  >::Kernel;

auto* _anchor = &cutlass::device_kernel<Kernel>;


// ===== COMPILED SASS (sm_90a) =====

	.target	sm_90a

	.elftype	@"ET_EXEC"


//--------------------- .note.nv.tkinfo           --------------------------
	.section	.note.nv.tkinfo,"",@"SHT_NOTE"
	.sectionflags	@"SHF_NOTE_NV_TKINFO"
	.tkinfo
        /*0018*/ 	.word	0x00000002
        /*0030*/ 	.string	""
        /*0030*/ 	.string	"ptxas"
        /*0030*/ 	.string	"Cuda compilation tools, release 13.0, V13.0.88"
        /*0030*/ 	.string	"Build cuda_13.0.r13.0/compiler.36424714_0"
        /*0030*/ 	.string	"-arch sm_90a -m 64 "



//--------------------- .note.nv.cuinfo           --------------------------
	.section	.note.nv.cuinfo,"",@"SHT_NOTE"
	.sectionflags	@"SHF_NOTE_NV_CUINFO"
        /*0018*/ 	.short	0x0002
        /*001a*/ 	.short	0x005a
        /*001c*/ 	.short	0x0082
	.zero		2


//--------------------- .nv.info                  --------------------------
	.section	.nv.info,"",@"SHT_CUDA_INFO"
	.align	4


	//----- nvinfo : EIATTR_REGCOUNT
	.align		4
        /*0000*/ 	.byte	0x04, 0x2f
        /*0002*/ 	.short	(.L_16 - .L_15)
	.align		4
.L_15:
        /*0004*/ 	.word	index@(_ZN7cutlass13device_kernelINS_4fmha6kernel28FmhaKernelTmaWarpSpecializedINS1_10collective30FmhaMainloopTmaWarpSpecializedINS_10bfloat16_tEffN4cute5tupleIJNS7_1CILi128EEENS9_ILi64EEENS9_ILi112EEEEEENS8_IJiNS9_ILi1EEENS8_IJiiEEEEEESG_SG_NS4_13DefaultFusionEJEEENS4_15FmhaFwdEpilogueIS6_fNS8_IJSB_SC_SB_EEEEENS2_23IndividualTileSchedulerEJEEEEEvNT_6ParamsE)
        /*0008*/ 	.word	0x000000a8


	//----- nvinfo : EIATTR_FRAME_SIZE
	.align		4
.L_16:
        /*000c*/ 	.byte	0x04, 0x11
        /*000e*/ 	.short	(.L_18 - .L_17)
	.align		4
.L_17:
        /*0010*/ 	.word	index@($__internal_0_$__cuda_sm20_rcp_rn_f32_slowpath)
        /*0014*/ 	.word	0x00000000


	//----- nvinfo : EIATTR_FRAME_SIZE
	.align		4
.L_18:
        /*0018*/ 	.byte	0x04, 0x11
        /*001a*/ 	.short	(.L_20 - .L_19)
	.align		4
.L_19:
        /*001c*/ 	.word	index@(_ZN7cutlass13device_kernelINS_4fmha6kernel28FmhaKernelTmaWarpSpecializedINS1_10collective30FmhaMainloopTmaWarpSpecializedINS_10bfloat16_tEffN4cute5tupleIJNS7_1CILi128EEENS9_ILi64EEENS9_ILi112EEEEEENS8_IJiNS9_ILi1EEENS8_IJiiEEEEEESG_SG_NS4_13DefaultFusionEJEEENS4_15FmhaFwdEpilogueIS6_fNS8_IJSB_SC_SB_EEEEENS2_23IndividualTileSchedulerEJEEEEEvNT_6ParamsE)
        /*0020*/ 	.word	0x00000000


	//----- nvinfo : EIATTR_MIN_STACK_SIZE
	.align		4
.L_20:
        /*0024*/ 	.byte	0x04, 0x12
        /*0026*/ 	.short	(.L_22 - .L_21)
	.align		4
.L_21:
        /*0028*/ 	.word	index@(_ZN7cutlass13device_kernelINS_4fmha6kernel28FmhaKernelTmaWarpSpecializedINS1_10collective30FmhaMainloopTmaWarpSpecializedINS_10bfloat16_tEffN4cute5tupleIJNS7_1CILi128EEENS9_ILi64EEENS9_ILi112EEEEEENS8_IJiNS9_ILi1EEENS8_IJiiEEEEEESG_SG_NS4_13DefaultFusionEJEEENS4_15FmhaFwdEpilogueIS6_fNS8_IJSB_SC_SB_EEEEENS2_23IndividualTileSchedulerEJEEEEEvNT_6ParamsE)
        /*002c*/ 	.word	0x00000000
.L_22:


//--------------------- .nv.compat                --------------------------
	.section	.nv.compat,"",@"SHT_CUDA_COMPAT_INFO"
	.align	4
        /*0000*/ 	.byte	0x02, 0x09, 0x01, 0x00, 0x02, 0x02, 0x04, 0x00, 0x02, 0x05, 0x05, 0x00, 0x03, 0x07, 0x01, 0x01
        /*0010*/ 	.byte	0x02, 0x03, 0x01, 0x00, 0x02, 0x06, 0x01, 0x00, 0x04, 0x0b, 0x08, 0x00, 0x00, 0x00, 0x00, 0x00
        /*0020*/ 	.byte	0x00, 0x00, 0x00, 0x00


//--------------------- .nv.info._ZN7cutlass13device_kernelINS_4fmha6kernel28FmhaKernelTmaWarpSpecializedINS1_10collective30FmhaMainloopTmaWarpSpecializedINS_10bfloat16_tEffN4cute5tupleIJNS7_1CILi128EEENS9_ILi64EEENS9_ILi112EEEEEENS8_IJiNS9_ILi1EEENS8_IJiiEEEEEESG_SG_NS4_13DefaultFusionEJEEENS4_15FmhaFwdEpilogueIS6_fNS8_IJSB_SC_SB_EEEEENS2_23IndividualTileSchedulerEJEEEEEvNT_6ParamsE --------------------------
	.section	.nv.info._ZN7cutlass13device_kernelINS_4fmha6kernel28FmhaKernelTmaWarpSpecializedINS1_10collective30FmhaMainloopTmaWarpSpecializedINS_10bfloat16_tEffN4cute5tupleIJNS7_1CILi128EEENS9_ILi64EEENS9_ILi112EEEEEENS8_IJiNS9_ILi1EEENS8_IJiiEEEEEESG_SG_NS4_13DefaultFusionEJEEENS4_15FmhaFwdEpilogueIS6_fNS8_IJSB_SC_SB_EEEEENS2_23IndividualTileSchedulerEJEEEEEvNT_6ParamsE,"",@"SHT_CUDA_INFO"
	.sectionflags	@""
	.align	4


	//----- nvinfo : EIATTR_CUDA_API_VERSION
	.align		4
        /*0000*/ 	.byte	0x04, 0x37
        /*0002*/ 	.short	(.L_24 - .L_23)
.L_23:
        /*0004*/ 	.word	0x00000082


	//----- nvinfo : EIATTR_KPARAM_INFO
	.align		4
.L_24:
        /*0008*/ 	.byte	0x04, 0x17
        /*000a*/ 	.short	(.L_26 - .L_25)
.L_25:
        /*000c*/ 	.word	0x00000000
        /*0010*/ 	.short	0x0000
        /*0012*/ 	.short	0x0070
        /*0014*/ 	.byte	0x00, 0xf0, 0x01, 0x20


	//----- nvinfo : EIATTR_SPARSE_MMA_MASK
	.align		4
.L_26:
        /*0018*/ 	.byte	0x03, 0x50
        /*001a*/ 	.short	0x0000


	//----- nvinfo : EIATTR_MAXREG_COUNT
	.align		4
        /*001c*/ 	.byte	0x03, 0x1b
        /*001e*/ 	.short	0x00a8


	//----- nvinfo : EIATTR_NUM_BARRIERS
	.align		4
        /*0020*/ 	.byte	0x02, 0x4c
        /*0022*/ 	.byte	0x02
	.zero		1


	//----- nvinfo : EIATTR_EXTERNS
	.align		4
        /*0024*/ 	.byte	0x04, 0x0f
        /*0026*/ 	.short	(.L_28 - .L_27)


	//   ....[0]....
	.align		4
.L_27:
        /*0028*/ 	.word	index@(__assertfail)


	//----- nvinfo : EIATTR_MERCURY_ISA_VERSION
	.align		4
.L_28:
        /*002c*/ 	.byte	0x03, 0x5f
        /*002e*/ 	.short	0x0101


	//----- nvinfo : EIATTR_INT_WARP_WIDE_INSTR_OFFSETS
	.align		4
        /*0030*/ 	.byte	0x04, 0x31
        /*0032*/ 	.short	(.L_30 - .L_29)


	//   ....[0]....
.L_29:
        /*0034*/ 	.word	0x000006f0


	//   ....[1]....
        /*0038*/ 	.word	0x00000700


	//   ....[2]....
        /*003c*/ 	.word	0x00000710


	//   ....[3]....
        /*0040*/ 	.word	0x00000720


	//   ....[4]....
        /*0044*/ 	.word	0x00000790


	//----- nvinfo : EIATTR_COOP_GROUP_MASK_REGIDS
	.align		4
.L_30:
        /*0048*/ 	.byte	0x04, 0x29
        /*004a*/ 	.short	(.L_32 - .L_31)


	//   ....[0]....
.L_31:
        /*004c*/ 	.word	0xffffffff


	//   ....[1]....
        /*0050*/ 	.word	0xffffffff


	//   ....[2]....
        /*0054*/ 	.word	0xffffffff


	//   ....[3]....
        /*0058*/ 	.word	0xffffffff


	//   ....[4]....
        /*005c*/ 	.word	0xffffffff


	//   ....[5]....
        /*0060*/ 	.word	0xffffffff


	//   ....[6]....
        /*0064*/ 	.word	0xffffffff


	//   ....[7]....
        /*0068*/ 	.word	0xffffffff


	//   ....[8]....
        /*006c*/ 	.word	0xffffffff


	//   ....[9]....
        /*0070*/ 	.word	0xffffffff


	//   ....[10]....
        /*0074*/ 	.word	0xffffffff


	//   ....[11]....
        /*0078*/ 	.word	0xffffffff


	//   ....[12]....
        /*007c*/ 	.word	0xffffffff


	//   ....[13]....
        /*0080*/ 	.word	0xffffffff


	//   ....[14]....
        /*0084*/ 	.word	0xffffffff


	//   ....[15]....
        /*0088*/ 	.word	0xffffffff


	//   ....[16]....
        /*008c*/ 	.word	0xffffffff


	//   ....[17]....
        /*0090*/ 	.word	0xffffffff


	//----- nvinfo : EIATTR_COOP_GROUP_INSTR_OFFSETS
	.align		4
.L_32:
        /*0094*/ 	.byte	0x04, 0x28
        /*0096*/ 	.short	(.L_34 - .L_33)


	//   ....[0]....
.L_33:
        /*0098*/ 	.word	0x00000050


	//   ....[1]....
        /*009c*/ 	.word	0x00000080


	//   ....[2]....
        /*00a0*/ 	.word	0x000001b0


	//   ....[3]....
        /*00a4*/ 	.word	0x00000370


	//   ....[4]....
        /*00a8*/ 	.word	0x00000530


	//   ....[5]....
        /*00ac*/ 	.word	0x00000690


	//   ....[6]....
        /*00b0*/ 	.word	0x000012f0


	//   ....[7]....
        /*00b4*/ 	.word	0x00001320


	//   ....[8]....
        /*00b8*/ 	.word	0x000015a0


	//   ....[9]....
        /*00bc*/ 	.word	0x000016f0


	//   ....[10]....
        /*00c0*/ 	.word	0x00003090


	//   ....[11]....
        /*00c4*/ 	.word	0x000030c0


	//   ....[12]....
        /*00c8*/ 	.word	0x000031b0


	//   ....[13]....
        /*00cc*/ 	.word	0x00003380


	//   ....[14]....
        /*00d0*/ 	.word	0x00004e80


	//   ....[15]....
        /*00d4*/ 	.word	0x00004eb0


	//   ....[16]....
        /*00d8*/ 	.word	0x00004f00


	//   ....[17]....
        /*00dc*/ 	.word	0x00004f10


	//----- nvinfo : EIATTR_REG_RECONFIG
	.align		4
.L_34:
        /*00e0*/ 	.byte	0x01, 0x54
	.zero		2


	//----- nvinfo : EIATTR_SYSCALL_OFFSETS
	.align		4
        /*00e4*/ 	.byte	0x04, 0x46
        /*00e6*/ 	.short	(.L_36 - .L_35)


	//   ....[0]....
.L_35:
        /*00e8*/ 	.word	0x00005a70


	//   ....[1]....
        /*00ec*/ 	.word	0x00005bd0


	//----- nvinfo : EIATTR_MBARRIER_INSTR_OFFSETS
	.align		4
.L_36:
        /*00f0*/ 	.byte	0x04, 0x39
        /*00f2*/ 	.short	(.L_38 - .L_37)


	//   ....[0]....
.L_37:
        /*00f4*/ 	.word	0x00000320
        /*00f8*/ 	.word	0x000000ff
        /*00fc*/ 	.word	0x00018850
        /*0100*/ 	.short	0x0100
        /*0102*/ 	.byte	0x0b
	.zero		1


	//   ....[1]....
        /*0104*/ 	.word	0x00000330
        /*0108*/ 	.word	0x000000ff
        /*010c*/ 	.word	0x00018860
        /*0110*/ 	.short	0x0100
        /*0112*/ 	.byte	0x0b
	.zero		1


	//   ....[2]....
        /*0114*/ 	.word	0x00000340
        /*0118*/ 	.word	0x000000ff
        /*011c*/ 	.word	0x00018858
        /*0120*/ 	.short	0x0100
        /*0122*/ 	.byte	0x0b
	.zero		1


	//   ....[3]....
        /*0124*/ 	.word	0x00000350
        /*0128*/ 	.word	0x000000ff
        /*012c*/ 	.word	0x00018868
        /*0130*/ 	.short	0x0100
        /*0132*/ 	.byte	0x0b
	.zero		1


	//   ....[4]....
        /*0134*/ 	.word	0x00000480
        /*0138*/ 	.word	0x000000ff
        /*013c*/ 	.word	0x00018800
        /*0140*/ 	.short	0x0100
        /*0142*/ 	.byte	0x0b
	.zero		1


	//   ....[5]....
        /*0144*/ 	.word	0x00000490
        /*0148*/ 	.word	0x000000ff
        /*014c*/ 	.word	0x00018828
        /*0150*/ 	.short	0x0100
        /*0152*/ 	.byte	0x0b
	.zero		1


	//   ....[6]....
        /*0154*/ 	.word	0x000004a0
        /*0158*/ 	.word	0x000000ff
        /*015c*/ 	.word	0x00018808
        /*0160*/ 	.short	0x0100
        /*0162*/ 	.byte	0x0b
	.zero		1


	//   ....[7]....
        /*0164*/ 	.word	0x000004b0
        /*0168*/ 	.word	0x000000ff
        /*016c*/ 	.word	0x00018830
        /*0170*/ 	.short	0x0100
        /*0172*/ 	.byte	0x0b
	.zero		1


	//   ....[8]....
        /*0174*/ 	.word	0x000004c0
        /*0178*/ 	.word	0x000000ff
        /*017c*/ 	.word	0x00018810
        /*0180*/ 	.short	0x0100
        /*0182*/ 	.byte	0x0b
	.zero		1


	//   ....[9]....
        /*0184*/ 	.word	0x000004d0
        /*0188*/ 	.word	0x000000ff
        /*018c*/ 	.word	0x00018838
        /*0190*/ 	.short	0x0100
        /*0192*/ 	.byte	0x0b
	.zero		1


	//   ....[10]....
        /*0194*/ 	.word	0x000004e0
        /*0198*/ 	.word	0x000000ff
        /*019c*/ 	.word	0x00018818
        /*01a0*/ 	.short	0x0100
        /*01a2*/ 	.byte	0x0b
	.zero		1


	//   ....[11]....
        /*01a4*/ 	.word	0x000004f0
        /*01a8*/ 	.word	0x000000ff
        /*01ac*/ 	.word	0x00018840
        /*01b0*/ 	.short	0x0100
        /*01b2*/ 	.byte	0x0b
	.zero		1


	//   ....[12]....
        /*01b4*/ 	.word	0x00000500
        /*01b8*/ 	.word	0x000000ff
        /*01bc*/ 	.word	0x00018820
        /*01c0*/ 	.short	0x0100
        /*01c2*/ 	.byte	0x0b
	.zero		1


	//   ....[13]....
        /*01c4*/ 	.word	0x00000510
        /*01c8*/ 	.word	0x000000ff
        /*01cc*/ 	.word	0x00018848
        /*01d0*/ 	.short	0x0100
        /*01d2*/ 	.byte	0x0b
	.zero		1


	//   ....[14]....
        /*01d4*/ 	.word	0x00000640
        /*01d8*/ 	.word	0x000000ff
        /*01dc*/ 	.word	0x00018870
        /*01e0*/ 	.short	0x0100
        /*01e2*/ 	.byte	0x0b
	.zero		1


	//   ....[15]....
        /*01e4*/ 	.word	0x00000650
        /*01e8*/ 	.word	0x000000ff
        /*01ec*/ 	.word	0x00018880
        /*01f0*/ 	.short	0x0100
        /*01f2*/ 	.byte	0x0b
	.zero		1


	//   ....[16]....
        /*01f4*/ 	.word	0x00000660
        /*01f8*/ 	.word	0x000000ff
        /*01fc*/ 	.word	0x00018878
        /*0200*/ 	.short	0x0100
        /*0202*/ 	.byte	0x0b
	.zero		1


	//   ....[17]....
        /*0204*/ 	.word	0x00000670
        /*0208*/ 	.word	0x000000ff
        /*020c*/ 	.word	0x00018888
        /*0210*/ 	.short	0x0100
        /*0212*/ 	.byte	0x0b
	.zero		1


	//   ....[18]....
        /*0214*/ 	.word	0x000007b0
        /*0218*/ 	.word	0x000000ff
        /*021c*/ 	.word	0x00018890
        /*0220*/ 	.short	0x0100
        /*0222*/ 	.byte	0x08
	.zero		1


	//   ....[19]....
        /*0224*/ 	.word	0x000007c0
        /*0228*/ 	.word	0x000000ff
        /*022c*/ 	.word	0x00018898
        /*0230*/ 	.short	0x0100
        /*0232*/ 	.byte	0x08
	.zero		1


	//   ....[20]....
        /*0234*/ 	.word	0x000007d0
        /*0238*/ 	.word	0x000000ff
        /*023c*/ 	.word	0x000188a0
        /*0240*/ 	.short	0x0100
        /*0242*/ 	.byte	0x08
	.zero		1


	//   ....[21]....
        /*0244*/ 	.word	0x000007e0
        /*0248*/ 	.word	0x000000ff
        /*024c*/ 	.word	0x000188a8
        /*0250*/ 	.short	0x0100
        /*0252*/ 	.byte	0x08
	.zero		1


	//   ....[22]....
        /*0254*/ 	.word	0x000008e0
        /*0258*/ 	.word	0x000000ff
        /*025c*/ 	.word	0x000188c0
        /*0260*/ 	.short	0x0100
        /*0262*/ 	.byte	0x0b
	.zero		1


	//   ....[23]....
        /*0264*/ 	.word	0x000008f0
        /*0268*/ 	.word	0x000000ff
        /*026c*/ 	.word	0x000188e0
        /*0270*/ 	.short	0x0100
        /*0272*/ 	.byte	0x0b
	.zero		1


	//   ....[24]....
        /*0274*/ 	.word	0x00000900
        /*0278*/ 	.word	0x000000ff
        /*027c*/ 	.word	0x000188c8
        /*0280*/ 	.short	0x0100
        /*0282*/ 	.byte	0x0b
	.zero		1


	//   ....[25]....
        /*0284*/ 	.word	0x00000910
        /*0288*/ 	.word	0x000000ff
        /*028c*/ 	.word	0x000188e8
        /*0290*/ 	.short	0x0100
        /*0292*/ 	.byte	0x0b
	.zero		1


	//   ....[26]....
        /*0294*/ 	.word	0x00000920
        /*0298*/ 	.word	0x000000ff
        /*029c*/ 	.word	0x000188d0
        /*02a0*/ 	.short	0x0100
        /*02a2*/ 	.byte	0x0b
	.zero		1


	//   ....[27]....
        /*02a4*/ 	.word	0x00000930
        /*02a8*/ 	.word	0x000000ff
        /*02ac*/ 	.word	0x000188f0
        /*02b0*/ 	.short	0x0100
        /*02b2*/ 	.byte	0x0b
	.zero		1


	//   ....[28]....
        /*02b4*/ 	.word	0x00000940
        /*02b8*/ 	.word	0x000000ff
        /*02bc*/ 	.word	0x000188d8
        /*02c0*/ 	.short	0x0100
        /*02c2*/ 	.byte	0x0b
	.zero		1


	//   ....[29]....
        /*02c4*/ 	.word	0x00000950
        /*02c8*/ 	.word	0x000000ff
        /*02cc*/ 	.word	0x000188f8
        /*02d0*/ 	.short	0x0100
        /*02d2*/ 	.byte	0x0b
	.zero		1


	//   ....[30]....
        /*02d4*/ 	.word	0x00000d50
        /*02d8*/ 	.word	0x000000ff
        /*02dc*/ 	.word	0x00018850
        /*02e0*/ 	.short	0x010a
        /*02e2*/ 	.byte	0x07
	.zero		1


	//   ....[31]....
        /*02e4*/ 	.word	0x00000da0
        /*02e8*/ 	.word	0x000000ff
        /*02ec*/ 	.word	0x00018800
        /*02f0*/ 	.short	0x010a
        /*02f2*/ 	.byte	0x24
	.zero		1


	//   ....[32]....
        /*02f4*/ 	.word	0x00000e30
        /*02f8*/ 	.word	0x000000ff
        /*02fc*/ 	.word	0x00000000
        /*0300*/ 	.short	0x010a
        /*0302*/ 	.byte	0x0a
	.zero		1


	//   ....[33]....
        /*0304*/ 	.word	0x00002130
        /*0308*/ 	.word	0x00000016
        /*030c*/ 	.word	0x00000000
        /*0310*/ 	.short	0x0101
        /*0312*/ 	.byte	0x26
	.zero		1


	//   ....[34]....
        /*0314*/ 	.word	0x000021d0
        /*0318*/ 	.word	0x000000ff
        /*031c*/ 	.word	0x00018808
        /*0320*/ 	.short	0x010a
        /*0322*/ 	.byte	0x24
	.zero		1


	//   ....[35]....
        /*0324*/ 	.word	0x00002b20
        /*0328*/ 	.word	0x000000ff
        /*032c*/ 	.word	0x00000000
        /*0330*/ 	.short	0x0101
        /*0332*/ 	.byte	0x07
	.zero		1


	//   ....[36]....
        /*0334*/ 	.word	0x00002c60
        /*0338*/ 	.word	0x000000ff
        /*033c*/ 	.word	0x00018800
        /*0340*/ 	.short	0x010a
        /*0342*/ 	.byte	0x0a
	.zero		1


	//   ....[37]....
        /*0344*/ 	.word	0x00003f00
        /*0348*/ 	.word	0x000000ff
        /*034c*/ 	.word	0x00018800
        /*0350*/ 	.short	0x010a
        /*0352*/ 	.byte	0x0a
	.zero		1


	//   ....[38]....
        /*0354*/ 	.word	0x00004390
        /*0358*/ 	.word	0x000000ff
        /*035c*/ 	.word	0x00018800
        /*0360*/ 	.short	0x010a
        /*0362*/ 	.byte	0x0a
	.zero		1


	//   ....[39]....
        /*0364*/ 	.word	0x00004cd0
        /*0368*/ 	.word	0x000000ff
        /*036c*/ 	.word	0x00000000
        /*0370*/ 	.short	0x0101
        /*0372*/ 	.byte	0x0a
	.zero		1


	//   ....[40]....
        /*0374*/ 	.word	0x00004d80
        /*0378*/ 	.word	0x000000ff
        /*037c*/ 	.word	0x00000000
        /*0380*/ 	.short	0x0101
        /*0382*/ 	.byte	0x04
	.zero		1


	//   ....[41]....
        /*0384*/ 	.word	0x00005560
        /*0388*/ 	.word	0x000000ff
        /*038c*/ 	.word	0x00018898
        /*0390*/ 	.short	0x010a
        /*0392*/ 	.byte	0x04
	.zero		1


	//   ....[42]....
        /*0394*/ 	.word	0x00006cc0
        /*0398*/ 	.word	0x00000000
        /*039c*/ 	.word	0x00018890
        /*03a0*/ 	.short	0x0101
        /*03a2*/ 	.byte	0x24
	.zero		1


	//   ....[43]....
        /*03a4*/ 	.word	0x00006e10
        /*03a8*/ 	.word	0x00000003
        /*03ac*/ 	.word	0x00018860
        /*03b0*/ 	.short	0x010a
        /*03b2*/ 	.byte	0x3f
	.zero		1


	//   ....[44]....
        /*03b4*/ 	.word	0x000072b0
        /*03b8*/ 	.word	0x00000000
        /*03bc*/ 	.word	0x00018828
        /*03c0*/ 	.short	0x010a
        /*03c2*/ 	.byte	0x3f
	.zero		1


	//   ....[45]....
        /*03c4*/ 	.word	0x00007750
        /*03c8*/ 	.word	0x00000004
        /*03cc*/ 	.word	0x00018860
        /*03d0*/ 	.short	0x010a
        /*03d2*/ 	.byte	0x3f
	.zero		1


	//   ....[46]....
        /*03d4*/ 	.word	0x00007c20
        /*03d8*/ 	.word	0x00000003
        /*03dc*/ 	.word	0x00018828
        /*03e0*/ 	.short	0x010a
        /*03e2*/ 	.byte	0x3f
	.zero		1


	//   ....[47]....
        /*03e4*/ 	.word	0x000081b0
        /*03e8*/ 	.word	0x00000006
        /*03ec*/ 	.word	0x00018828
        /*03f0*/ 	.short	0x010a
        /*03f2*/ 	.byte	0x3f
	.zero		1


	//   ....[48]....
        /*03f4*/ 	.word	0x00008680
        /*03f8*/ 	.word	0x00000006
        /*03fc*/ 	.word	0x00018828
        /*0400*/ 	.short	0x010a
        /*0402*/ 	.byte	0x3f
	.zero		1


	//   ....[49]....
        /*0404*/ 	.word	0x00008b40
        /*0408*/ 	.word	0x00000003
        /*040c*/ 	.word	0x00018850
        /*0410*/ 	.short	0x010a
        /*0412*/ 	.byte	0x3f
	.zero		1


	//   ....[50]....
        /*0414*/ 	.word	0x00008ba0
        /*0418*/ 	.word	0x00000003
        /*041c*/ 	.word	0x00018800
        /*0420*/ 	.short	0x010a
        /*0422*/ 	.byte	0x3f
	.zero		1


	//   ....[51]....
        /*0424*/ 	.word	0x00008c00
        /*0428*/ 	.word	0x00000003
        /*042c*/ 	.word	0x00000000
        /*0430*/ 	.short	0x010a
        /*0432*/ 	.byte	0x3f
	.zero		1


	//   ....[52]....
        /*0434*/ 	.word	0x00008c60
        /*0438*/ 	.word	0x00000005
        /*043c*/ 	.word	0x00018808
        /*0440*/ 	.short	0x010a
        /*0442*/ 	.byte	0x3f
	.zero		1


	//   ....[53]....
        /*0444*/ 	.word	0x00008cc0
        /*0448*/ 	.word	0x00000004
        /*044c*/ 	.word	0x00018800
        /*0450*/ 	.short	0x010a
        /*0452*/ 	.byte	0x3f
	.zero		1


	//   ....[54]....
        /*0454*/ 	.word	0x00008d20
        /*0458*/ 	.word	0x00000008
        /*045c*/ 	.word	0x00018800
        /*0460*/ 	.short	0x010a
        /*0462*/ 	.byte	0x3f
	.zero		1


	//   ....[55]....
        /*0464*/ 	.word	0x00008d80
        /*0468*/ 	.word	0x00000003
        /*046c*/ 	.word	0x00018898
        /*0470*/ 	.short	0x010a
        /*0472*/ 	.byte	0x3f
	.zero		1


	//   ....[56]....
        /*0474*/ 	.word	0x00008dd0
        /*0478*/ 	.word	0x00000003
        /*047c*/ 	.word	0x00018860
        /*0480*/ 	.short	0x010a
        /*0482*/ 	.byte	0x3f
	.zero		1


	//   ....[57]....
        /*0484*/ 	.word	0x00008e20
        /*0488*/ 	.word	0x00000000
        /*048c*/ 	.word	0x00018828
        /*0490*/ 	.short	0x010a
        /*0492*/ 	.byte	0x3f
	.zero		1


	//   ....[58]....
        /*0494*/ 	.word	0x00008e70
        /*0498*/ 	.word	0x00000004
        /*049c*/ 	.word	0x00018860
        /*04a0*/ 	.short	0x010a
        /*04a2*/ 	.byte	0x3f
	.zero		1


	//   ....[59]....
        /*04a4*/ 	.word	0x00008ec0
        /*04a8*/ 	.word	0x00000003
        /*04ac*/ 	.word	0x00018828
        /*04b0*/ 	.short	0x010a
        /*04b2*/ 	.byte	0x3f
	.zero		1


	//   ....[60]....
        /*04b4*/ 	.word	0x00008f10
        /*04b8*/ 	.word	0x00000006
        /*04bc*/ 	.word	0x00018828
        /*04c0*/ 	.short	0x010a
        /*04c2*/ 	.byte	0x3f
	.zero		1


	//   ....[61]....
        /*04c4*/ 	.word	0x00008f60
        /*04c8*/ 	.word	0x00000006
        /*04cc*/ 	.word	0x00018828
        /*04d0*/ 	.short	0x010a
        /*04d2*/ 	.byte	0x3f
	.zero		1


	//----- nvinfo : EIATTR_NUM_MBARRIERS
	.align		4
.L_38:
        /*04d4*/ 	.byte	0x03, 0x38
        /*04d6*/ 	.short	0x001e


	//----- nvinfo : EIATTR_EXIT_INSTR_OFFSETS
	.align		4
        /*04d8*/ 	.byte	0x04, 0x1c
        /*04da*/ 	.short	(.L_40 - .L_39)


	//   ....[0]....
.L_39:
        /*04dc*/ 	.word	0x000009f0


	//   ....[1]....
        /*04e0*/ 	.word	0x00006cd0


	//   ....[2]....
        /*04e4*/ 	.word	0x00006d10


	//   ....[3]....
        /*04e8*/ 	.word	0x00008080


	//   ....[4]....
        /*04ec*/ 	.word	0x00008b20


	//----- nvinfo : EIATTR_MAX_THREADS
	.align		4
.L_40:
        /*04f0*/ 	.byte	0x04, 0x05
        /*04f2*/ 	.short	(.L_42 - .L_41)
.L_41:
        /*04f4*/ 	.word	0x00000180
        /*04f8*/ 	.word	0x00000001
        /*04fc*/ 	.word	0x00000001


	//----- nvinfo : EIATTR_CRS_STACK_SIZE
	.align		4
.L_42:
        /*0500*/ 	.byte	0x04, 0x1e
        /*0502*/ 	.short	(.L_44 - .L_43)
.L_43:
        /*0504*/ 	.word	0x00000000


	//----- nvinfo : EIATTR_CBANK_PARAM_SIZE
	.align		4
.L_44:
        /*0508*/ 	.byte	0x03, 0x19
        /*050a*/ 	.short	0x0870


	//----- nvinfo : EIATTR_PARAM_CBANK
	.align		4
        /*050c*/ 	.byte	0x04, 0x0a
        /*050e*/ 	.short	(.L_46 - .L_45)
	.align		4
.L_45:
        /*0510*/ 	.word	index@(.nv.constant0._ZN7cutlass13device_kernelINS_4fmha6kernel28FmhaKernelTmaWarpSpecializedINS1_10collective30FmhaMainloopTmaWarpSpecializedINS_10bfloat16_tEffN4cute5tupleIJNS7_1CILi128EEENS9_ILi64EEENS9_ILi112EEEEEENS8_IJiNS9_ILi1EEENS8_IJiiEEEEEESG_SG_NS4_13DefaultFusionEJEEENS4_15FmhaFwdEpilogueIS6_fNS8_IJSB_SC_SB_EEEEENS2_23IndividualTileSchedulerEJEEEEEvNT_6ParamsE)
        /*0514*/ 	.short	0x0210
        /*0516*/ 	.short	0x0870


	//----- nvinfo : EIATTR_SW_WAR
	.align		4
.L_46:
        /*0518*/ 	.byte	0x04, 0x36
        /*051a*/ 	.short	(.L_48 - .L_47)
.L_47:
        /*051c*/ 	.word	0x00000008
.L_48:


//--------------------- .nv.callgraph             --------------------------
	.section	.nv.callgraph,"",@"SHT_CUDA_CALLGRAPH"
	.align	4
	.sectionentsize	8
	.align		4
        /*0000*/ 	.word	0x00000000
	.align		4
        /*0004*/ 	.word	0xffffffff
	.align		4
        /*0008*/ 	.word	index@(_ZN7cutlass13device_kernelINS_4fmha6kernel28FmhaKernelTmaWarpSpecializedINS1_10collective30FmhaMainloopTmaWarpSpecializedINS_10bfloat16_tEffN4cute5tupleIJNS7_1CILi128EEENS9_ILi64EEENS9_ILi112EEEEEENS8_IJiNS9_ILi1EEENS8_IJiiEEEEEESG_SG_NS4_13DefaultFusionEJEEENS4_15FmhaFwdEpilogueIS6_fNS8_IJSB_SC_SB_EEEEENS2_23IndividualTileSchedulerEJEEEEEvNT_6ParamsE)
	.align		4
        /*000c*/ 	.word	index@(__assertfail)
	.align		4
        /*0010*/ 	.word	0x00000000
	.align		4
        /*0014*/ 	.word	0xfffffffe
	.align		4
        /*0018*/ 	.word	0x00000000
	.align		4
        /*001c*/ 	.word	0xfffffffd
	.align		4
        /*0020*/ 	.word	0x00000000
	.align		4
        /*0024*/ 	.word	0xfffffffc


//--------------------- .nv.constant4             --------------------------
	.section	.nv.constant4,"a",@progbits
	.align	8
	.align		8
.nv.constant4:
        /*0000*/ 	.dword	__assertfail
	.align		8
        /*0008*/ 	.dword	__unnamed_1
	.align		8
        /*0010*/ 	.dword	__unnamed_2
	.align		8
        /*0018*/ 	.dword	_ZN39_INTERNAL_c657b9f0_4_k_cu_5849bf30_26074cuda3std3__45__cpo5beginE
	.align		8
        /*0020*/ 	.dword	_ZN39_INTERNAL_c657b9f0_4_k_cu_5849bf30_26074cuda3std3__45__cpo3endE
	.align		8
        /*0028*/ 	.dword	_ZN39_INTERNAL_c657b9f0_4_k_cu_5849bf30_26074cuda3std3__45__cpo6cbeginE
	.align		8
        /*0030*/ 	.dword	_ZN39_INTERNAL_c657b9f0_4_k_cu_5849bf30_26074cuda3std3__45__cpo4cendE
	.align		8
        /*0038*/ 	.dword	_ZN39_INTERNAL_c657b9f0_4_k_cu_5849bf30_26074cuda3std3__441_GLOBAL__N__c657b9f0_4_k_cu_5849bf30_26076ignoreE
	.align		8
        /*0040*/ 	.dword	_ZN39_INTERNAL_c657b9f0_4_k_cu_5849bf30_26074cuda3std3__419piecewise_constructE
	.align		8
        /*0048*/ 	.dword	_ZN39_INTERNAL_c657b9f0_4_k_cu_5849bf30_26074cuda3std3__48in_placeE
	.align		8
        /*0050*/ 	.dword	_ZN39_INTERNAL_c657b9f0_4_k_cu_5849bf30_26074cuda3std6ranges3__45__cpo4swapE
	.align		8
        /*0058*/ 	.dword	_ZN39_INTERNAL_c657b9f0_4_k_cu_5849bf30_26074cuda3std6ranges3__45__cpo9iter_moveE
	.align		8
        /*0060*/ 	.dword	_ZN39_INTERNAL_c657b9f0_4_k_cu_5849bf30_26074cute7productE
	.align		8
        /*0068*/ 	.dword	_ZN39_INTERNAL_c657b9f0_4_k_cu_5849bf30_26074cute1_E
	.align		8
        /*0070*/ 	.dword	$str$24
	.align		8
        /*0078*/ 	.dword	$str$25


//--------------------- .text._ZN7cutlass13device_kernelINS_4fmha6kernel28FmhaKernelTmaWarpSpecializedINS1_10collective30FmhaMainloopTmaWarpSpecializedINS_10bfloat16_tEffN4cute5tupleIJNS7_1CILi128EEENS9_ILi64EEENS9_ILi112EEEEEENS8_IJiNS9_ILi1EEENS8_IJiiEEEEEESG_SG_NS4_13DefaultFusionEJEEENS4_15FmhaFwdEpilogueIS6_fNS8_IJSB_SC_SB_EEEEENS2_23IndividualTileSchedulerEJEEEEEvNT_6ParamsE --------------------------
	.section	.text._ZN7cutlass13device_kernelINS_4fmha6kernel28FmhaKernelTmaWarpSpecializedINS1_10collective30FmhaMainloopTmaWarpSpecializedINS_10bfloat16_tEffN4cute5tupleIJNS7_1CILi128EEENS9_ILi64EEENS9_ILi112EEEEEENS8_IJiNS9_ILi1EEENS8_IJiiEEEEEESG_SG_NS4_13DefaultFusionEJEEENS4_15FmhaFwdEpilogueIS6_fNS8_IJSB_SC_SB_EEEEENS2_23IndividualTileSchedulerEJEEEEEvNT_6ParamsE,"ax",@progbits
	.align	128
.text._ZN7cutlass13device_kernelINS_4fmha6kernel28FmhaKernelTmaWarpSpecializedINS1_10collective30FmhaMainloopTmaWarpSpecializedINS_10bfloat16_tEffN4cute5tupleIJNS7_1CILi128EEENS9_ILi64EEENS9_ILi112EEEEEENS8_IJiNS9_ILi1EEENS8_IJiiEEEEEESG_SG_NS4_13DefaultFusionEJEEENS4_15FmhaFwdEpilogueIS6_fNS8_IJSB_SC_SB_EEEEENS2_23IndividualTileSchedulerEJEEEEEvNT_6ParamsE:
        .type           _ZN7cutlass13device_kernelINS_4fmha6kernel28FmhaKernelTmaWarpSpecializedINS1_10collective30FmhaMainloopTmaWarpSpecializedINS_10bfloat16_tEffN4cute5tupleIJNS7_1CILi128EEENS9_ILi64EEENS9_ILi112EEEEEENS8_IJiNS9_ILi1EEENS8_IJiiEEEEEESG_SG_NS4_13DefaultFusionEJEEENS4_15FmhaFwdEpilogueIS6_fNS8_IJSB_SC_SB_EEEEENS2_23IndividualTileSchedulerEJEEEEEvNT_6ParamsE,@function
        .size           _ZN7cutlass13device_kernelINS_4fmha6kernel28FmhaKernelTmaWarpSpecializedINS1_10collective30FmhaMainloopTmaWarpSpecializedINS_10bfloat16_tEffN4cute5tupleIJNS7_1CILi128EEENS9_ILi64EEENS9_ILi112EEEEEENS8_IJiNS9_ILi1EEENS8_IJiiEEEEEESG_SG_NS4_13DefaultFusionEJEEENS4_15FmhaFwdEpilogueIS6_fNS8_IJSB_SC_SB_EEEEENS2_23IndividualTileSchedulerEJEEEEEvNT_6ParamsE,(.L_x_116 - _ZN7cutlass13device_kernelINS_4fmha6kernel28FmhaKernelTmaWarpSpecializedINS1_10collective30FmhaMainloopTmaWarpSpecializedINS_10bfloat16_tEffN4cute5tupleIJNS7_1CILi128EEENS9_ILi64EEENS9_ILi112EEEEEENS8_IJiNS9_ILi1EEENS8_IJiiEEEEEESG_SG_NS4_13DefaultFusionEJEEENS4_15FmhaFwdEpilogueIS6_fNS8_IJSB_SC_SB_EEEEENS2_23IndividualTileSchedulerEJEEEEEvNT_6ParamsE)
        .other          _ZN7cutlass13device_kernelINS_4fmha6kernel28FmhaKernelTmaWarpSpecializedINS1_10collective30FmhaMainloopTmaWarpSpecializedINS_10bfloat16_tEffN4cute5tupleIJNS7_1CILi128EEENS9_ILi64EEENS9_ILi112EEEEEENS8_IJiNS9_ILi1EEENS8_IJiiEEEEEESG_SG_NS4_13DefaultFusionEJEEENS4_15FmhaFwdEpilogueIS6_fNS8_IJSB_SC_SB_EEEEENS2_23IndividualTileSchedulerEJEEEEEvNT_6ParamsE,@"STO_CUDA_ENTRY STV_DEFAULT"
_ZN7cutlass13device_kernelINS_4fmha6kernel28FmhaKernelTmaWarpSpecializedINS1_10collective30FmhaMainloopTmaWarpSpecializedINS_10bfloat16_tEffN4cute5tupleIJNS7_1CILi128EEENS9_ILi64EEENS9_ILi112EEEEEENS8_IJiNS9_ILi1EEENS8_IJiiEEEEEESG_SG_NS4_13DefaultFusionEJEEENS4_15FmhaFwdEpilogueIS6_fNS8_IJSB_SC_SB_EEEEENS2_23IndividualTileSchedulerEJEEEEEvNT_6ParamsE:
[----:B------:R-:W1:Y:S01]  /*0000*/  LDC R1, c[0x0][0x28] ;  /* 0x00000a00ff017b82 */ /* 0x000e620000000800 */
[----:B------:R-:W2:Y:S01]  /*0010*/  S2R R6, SR_TID.X ;  /* 0x0000000000067919 */ /* 0x000ea20000002100 */
[----:B------:R-:W-:Y:S01]  /*0020*/  ELECT P1, URZ, PT ;  /* 0x00000000003f782f */ /* 0x000fe20003820000 */
[----:B------:R-:W-:Y:S01]  /*0030*/  BSSY B0, `(.L_x_0) ;  /* 0x0000017000007945 */ /* 0x000fe20003800000 */
[----:B--2---:R-:W-:-:S05]  /*0040*/  SHF.R.U32.HI R0, RZ, 0x5, R6 ;  /* 0x00000005ff007819 */ /* 0x004fca0000011606 */
[----:B------:R-:W2:Y:S02]  /*0050*/  SHFL.IDX PT, R2, R0, RZ, 0x1f ;  /* 0x00001fff00027589 */ /* 0x000ea400000e0000 */
[----:B--2---:R-:W-:Y:S02]  /*0060*/  R2UR UR4, R2 ;  /* 0x00000000020472ca */ /* 0x004fe400000e0000 */
[----:B------:R-:W-:-:S06]  /*0070*/  SHF.R.U32.HI R2, RZ, 0x7, R6 ;  /* 0x00000007ff027819 */ /* 0x000fcc0000011606 */
[----:B------:R-:W2:Y:S05]  /*0080*/  SHFL.IDX PT, R2, R2, RZ, 0x1f ;  /* 0x00001fff02027589 */ /* 0x000eaa00000e0000 */
[----:B------:R-:W-:Y:S02]  /*0090*/  USHF.R.S32.HI UR5, URZ, 0x1f, UR4 ;  /* 0x0000001f3f057899 */ /* 0x000fe40008011404 */
[----:B------:R-:W-:Y:S02]  /*00a0*/  ISETP.NE.OR P0, PT, RZ, UR4, !P1 ;  /* 0x00000004ff007c0c */ /* 0x000fe4000cf05670 */
[----:B------:R-:W-:-:S04]  /*00b0*/  ULEA.HI UR5, UR5, UR4, URZ, 0x2 ;  /* 0x0000000405057291 */ /* 0x000fc8000f8f103f */
[----:B------:R-:W-:-:S04]  /*00c0*/  ULOP3.LUT UR5, UR5, 0xfffffffc, URZ, 0xc0, !UPT ;  /* 0xfffffffc05057892 */ /* 0x000fc8000f8ec03f */
[----:B------:R-:W-:-:S03]  /*00d0*/  UIADD3 UR5, UR4, -UR5, URZ ;  /* 0x8000000504057290 */ /* 0x000fc6000fffe03f */
[----:B-1----:R-:W-:Y:S09]  /*00e0*/  @P0 BRA `(.L_x_1) ;  /* 0x00000000002c0947 */ /* 0x002ff20003800000 */
[----:B------:R-:W-:Y:S02]  /*00f0*/  ULDC.64 UR6, c[0x0][0x198] ;  /* 0x0000660000067ab9 */ /* 0x000fe40000000a00 */
[----:B------:R-:W-:Y:S02]  /*0100*/  UIADD3 UR8, UP0, UR6, 0xf0, URZ ;  /* 0x000000f006087890 */ /* 0x000fe4000ff1e03f */
[----:B------:R-:W-:Y:S02]  /*0110*/  UIADD3 UR10, UP1, UR6, 0x1f0, URZ ;  /* 0x000001f0060a7890 */ /* 0x000fe4000ff3e03f */
[----:B------:R-:W-:Y:S02]  /*0120*/  UIADD3 UR6, UP2, UR6, 0x2f0, URZ ;  /* 0x000002f006067890 */ /* 0x000fe4000ff5e03f */
[----:B------:R-:W-:Y:S02]  /*0130*/  UIADD3.X UR9, URZ, UR7, URZ, UP0, !UPT ;  /* 0x000000073f097290 */ /* 0x000fe400087fe43f */
[----:B------:R-:W-:-:S02]  /*0140*/  UIADD3.X UR11, URZ, UR7, URZ, UP1, !UPT ;  /* 0x000000073f0b7290 */ /* 0x000fc40008ffe43f */
[----:B------:R-:W-:-:S05]  /*0150*/  UIADD3.X UR7, URZ, UR7, URZ, UP2, !UPT ;  /* 0x000000073f077290 */ /* 0x000fca00097fe43f */
[----:B------:R1:W-:Y:S02]  /*0160*/  UTMACCTL.PF [UR8] ;  /* 0x00000000080079b9 */ /* 0x0003e40008040000 */
[----:B------:R1:W-:Y:S02]  /*0170*/  UTMACCTL.PF [UR10] ;  /* 0x000000000a0079b9 */ /* 0x0003e40008040000 */
[----:B------:R1:W-:Y:S02]  /*0180*/  UTMACCTL.PF [UR6] ;  /* 0x00000000060079b9 */ /* 0x0003e40008040000 */
[----:B-1----:R-:W-:Y:S01]  /*0190*/  NOP ;  /* 0x0000000000007918 */ /* 0x002fe20000000000 */
.L_x_1:
[----:B------:R-:W-:Y:S05]  /*01a0*/  BSYNC B0 ;  /* 0x0000000000007941 */ /* 0x000fea0003800000 */
.L_x_0:
[----:B------:R-:W1:Y:S01]  /*01b0*/  SHFL.IDX PT, R3, R0, RZ, 0x1f ;  /* 0x00001fff00037589 */ /* 0x000e6200000e0000 */
[----:B--2---:R-:W-:Y:S01]  /*01c0*/  R2UR UR37, R2 ;  /* 0x00000000022572ca */ /* 0x004fe200000e0000 */
[----:B------:R-:W-:-:S12]  /*01d0*/  UISETP.NE.AND UP0, UPT, UR5, 0x1, UPT ;  /* 0x000000010500788c */ /* 0x000fd8000bf05270 */
[----:B------:R-:W-:Y:S02]  /*01e0*/  UIADD3 UR10, UR37, -0x1, URZ ;  /* 0xffffffff250a7890 */ /* 0x000fe4000fffe03f */
[----:B------:R-:W-:Y:S02]  /*01f0*/  UISETP.EQ.AND UP0, UPT, UR37, URZ, !UP0 ;  /* 0x0000003f2500728c */ /* 0x000fe4000c702270 */
[----:B------:R-:W-:Y:S02]  /*0200*/  UISETP.GE.U32.AND UP1, UPT, UR10, 0x4, UPT ;  /* 0x000000040a00788c */ /* 0x000fe4000bf26070 */
[----:B------:R-:W-:Y:S01]  /*0210*/  USEL UR4, URZ, 0x1, !UP0 ;  /* 0x000000013f047887 */ /* 0x000fe2000c000000 */
[----:B-1----:R-:W-:-:S03]  /*0220*/  ISETP.NE.AND P0, PT, R3, RZ, PT ;  /* 0x000000ff0300720c */ /* 0x002fc60003f05270 */
[----:B------:R-:W-:-:S10]  /*0230*/  USEL UR4, UR4, 0x2, UP1 ;  /* 0x0000000204047887 */ /* 0x000fd40008800000 */
[----:B------:R-:W-:Y:S05]  /*0240*/  @P0 BRA `(.L_x_2) ;  /* 0x0000000000480947 */ /* 0x000fea0003800000 */
[----:B------:R-:W1:Y:S01]  /*0250*/  S2UR UR11, SR_CgaCtaId ;  /* 0x00000000000b79c3 */ /* 0x000e620000008800 */
[----:B------:R-:W-:Y:S01]  /*0260*/  UMOV UR6, 0x400 ;  /* 0x0000040000067882 */ /* 0x000fe20000000000 */
[----:B------:R-:W-:Y:S01]  /*0270*/  UMOV UR7, 0x1 ;  /* 0x0000000100077882 */ /* 0x000fe20000000000 */
[----:B------:R-:W-:Y:S01]  /*0280*/  UMOV UR8, 0x80 ;  /* 0x0000008000087882 */ /* 0x000fe20000000000 */
[----:B------:R-:W-:Y:S01]  /*0290*/  ELECT P0, URZ, PT ;  /* 0x00000000003f782f */ /* 0x000fe20003800000 */
[----:B------:R-:W-:-:S04]  /*02a0*/  UIADD3 UR8, -UR8, 0x100000, URZ ;  /* 0x0010000008087890 */ /* 0x000fc8000fffe13f */
[----:B------:R-:W-:Y:S02]  /*02b0*/  USHF.L.U32 UR9, UR8, 0xb, URZ ;  /* 0x0000000b08097899 */ /* 0x000fe4000800063f */
[----:B------:R-:W-:Y:S02]  /*02c0*/  USHF.L.U32 UR8, UR8, 0x1, URZ ;  /* 0x0000000108087899 */ /* 0x000fe4000800063f */
[----:B-1----:R-:W-:Y:S02]  /*02d0*/  ULEA UR11, UR11, UR6, 0x18 ;  /* 0x000000060b0b7291 */ /* 0x002fe4000f8ec03f */
[----:B------:R-:W-:-:S04]  /*02e0*/  UIADD3 UR6, -UR7, 0x100000, URZ ;  /* 0x0010000007067890 */ /* 0x000fc8000fffe13f */
[----:B------:R-:W-:Y:S02]  /*02f0*/  USHF.L.U32 UR7, UR6, 0xb, URZ ;  /* 0x0000000b06077899 */ /* 0x000fe4000800063f */
[----:B------:R-:W-:Y:S01]  /*0300*/  USHF.L.U32 UR6, UR6, 0x1, URZ ;  /* 0x0000000106067899 */ /* 0x000fe2000800063f */
[----:B------:R-:W1:Y:S11]  /*0310*/  FENCE.VIEW.ASYNC.S ;  /* 0x00000000000073c6 */ /* 0x000e760000000000 */
[----:B-1----:R1:W2:Y:S01]  /*0320*/  SYNCS.EXCH.64 URZ, [UR11+0x18850], UR6 ;  /* 0x018850060b3f75b2 */ /* 0x0022a20008000100 */
[----:B------:R1:W3:Y:S01]  /*0330*/  SYNCS.EXCH.64 URZ, [UR11+0x18860], UR8 ;  /* 0x018860080b3f75b2 */ /* 0x0002e20008000100 */
[----:B------:R1:W4:Y:S01]  /*0340*/  SYNCS.EXCH.64 URZ, [UR11+0x18858], UR6 ;  /* 0x018858060b3f75b2 */ /* 0x0003220008000100 */
[----:B------:R1:W1:Y:S01]  /*0350*/  SYNCS.EXCH.64 URZ, [UR11+0x18868], UR8 ;  /* 0x018868080b3f75b2 */ /* 0x0002620008000100 */
[----:B------:R-:W-:Y:S01]  /*0360*/  NOP ;  /* 0x0000000000007918 */ /* 0x000fe20000000000 */
.L_x_2:
[----:B------:R-:W5:Y:S01]  /*0370*/  SHFL.IDX PT, R2, R0, RZ, 0x1f ;  /* 0x00001fff00027589 */ /* 0x000f6200000e0000 */
[----:B------:R-:W-:Y:S01]  /*0380*/  NOP ;  /* 0x0000000000007918 */ /* 0x000fe20000000000 */
[----:B-----5:R-:W-:-:S13]  /*0390*/  ISETP.NE.AND P0, PT, R2, RZ, PT ;  /* 0x000000ff0200720c */ /* 0x020fda0003f05270 */
[----:B------:R-:W-:Y:S05]  /*03a0*/  @P0 BRA `(.L_x_3) ;  /* 0x0000000000600947 */ /* 0x000fea0003800000 */
[----:B-1----:R-:W1:Y:S01]  /*03b0*/  S2UR UR7, SR_CgaCtaId ;  /* 0x00000000000779c3 */ /* 0x002e620000008800 */
[----:B------:R-:W-:Y:S01]  /*03c0*/  UMOV UR6, 0x400 ;  /* 0x0000040000067882 */ /* 0x000fe20000000000 */
[----:B------:R-:W-:Y:S01]  /*03d0*/  UMOV UR8, 0x1 ;  /* 0x0000000100087882 */ /* 0x000fe20000000000 */
[----:B------:R-:W-:Y:S01]  /*03e0*/  UMOV UR12, 0x100 ;  /* 0x00000100000c7882 */ /* 0x000fe20000000000 */
[----:B------:R-:W-:-:S04]  /*03f0*/  UIADD3 UR8, -UR8, 0x100000, URZ ;  /* 0x0010000008087890 */ /* 0x000fc8000fffe13f */
[----:B------:R-:W-:Y:S02]  /*0400*/  USHF.L.U32 UR9, UR8, 0xb, URZ ;  /* 0x0000000b08097899 */ /* 0x000fe4000800063f */
[----:B------:R-:W-:Y:S01]  /*0410*/  USHF.L.U32 UR8, UR8, 0x1, URZ ;  /* 0x0000000108087899 */ /* 0x000fe2000800063f */
[----:B------:R-:W-:Y:S01]  /*0420*/  ELECT P0, URZ, PT ;  /* 0x00000000003f782f */ /* 0x000fe20003800000 */
[----:B-1----:R-:W-:Y:S02]  /*0430*/  ULEA UR11, UR7, UR6, 0x18 ;  /* 0x00000006070b7291 */ /* 0x002fe4000f8ec03f */
[----:B------:R-:W-:-:S04]  /*0440*/  UIADD3 UR6, -UR12, 0x100000, URZ ;  /* 0x001000000c067890 */ /* 0x000fc8000fffe13f */
[----:B------:R-:W-:Y:S02]  /*0450*/  USHF.L.U32 UR7, UR6, 0xb, URZ ;  /* 0x0000000b06077899 */ /* 0x000fe4000800063f */
[----:B------:R-:W-:Y:S01]  /*0460*/  USHF.L.U32 UR6, UR6, 0x1, URZ ;  /* 0x0000000106067899 */ /* 0x000fe2000800063f */
[----:B------:R-:W1:Y:S03]  /*0470*/  FENCE.VIEW.ASYNC.S ;  /* 0x00000000000073c6 */ /* 0x000e660000000000 */
[----:B-1----:R1:W1:Y:S08]  /*0480*/  SYNCS.EXCH.64 URZ, [UR11+0x18800], UR8 ;  /* 0x018800080b3f75b2 */ /* 0x0022700008000100 */
[----:B------:R1:W1:Y:S01]  /*0490*/  SYNCS.EXCH.64 URZ, [UR11+0x18828], UR6 ;  /* 0x018828060b3f75b2 */ /* 0x0002620008000100 */
        /* <DEDUP_REMOVED lines=8> */
[----:B------:R-:W-:Y:S01]  /*0520*/  NOP ;  /* 0x0000000000007918 */ /* 0x000fe20000000000 */
.L_x_3:
        /* <DEDUP_REMOVED lines=21> */
[----:B------:R-:W-:Y:S01]  /*0680*/  NOP ;  /* 0x0000000000007918 */ /* 0x000fe20000000000 */
.L_x_4:
[----:B------:R-:W5:Y:S01]  /*0690*/  SHFL.IDX PT, R2, R0, RZ, 0x1f ;  /* 0x00001fff00027589 */ /* 0x000f6200000e0000 */
[----:B------:R-:W-:Y:S01]  /*06a0*/  ELECT P0, URZ, PT ;  /* 0x00000000003f782f */ /* 0x000fe20003800000 */
[----:B------:R-:W-:Y:S01]  /*06b0*/  NOP ;  /* 0x0000000000007918 */ /* 0x000fe20000000000 */
[----:B-1----:R-:W-:Y:S02]  /*06c0*/  UMOV UR6, 0x80 ;  /* 0x0000008000067882 */ /* 0x002fe40000000000 */
[C---:B-----5:R-:W-:Y:S02]  /*06d0*/  ISETP.NE.OR P0, PT, R2.reuse, RZ, !P0 ;  /* 0x000000ff0200720c */ /* 0x060fe40004705670 */
[----:B------:R-:W-:-:S11]  /*06e0*/  ISETP.NE.AND P2, PT, R2, RZ, PT ;  /* 0x000000ff0200720c */ /* 0x000fd60003f45270 */
[----:B------:R-:W-:Y:S01]  /*06f0*/  VOTEU.ALL UP0, P0 ;  /* 0x00000000003f7886 */ /* 0x000fe20000000000 */
[----:B------:R-:W-:Y:S01]  /*0700*/  VOTEU.ALL UP1, P0 ;  /* 0x00000000003f7886 */ /* 0x000fe20000020000 */
[----:B------:R-:W-:Y:S01]  /*0710*/  VOTEU.ALL UP2, P0 ;  /* 0x00000000003f7886 */ /* 0x000fe20000040000 */
[----:B------:R-:W-:Y:S02]  /*0720*/  VOTEU.ALL UP3, P0 ;  /* 0x00000000003f7886 */ /* 0x000fe40000060000 */
[----:B------:R-:W1:Y:S01]  /*0730*/  @!UP0 S2UR UR9, SR_CgaCtaId ;  /* 0x00000000000989c3 */ /* 0x000e620000008800 */
[----:B------:R-:W-:Y:S01]  /*0740*/  @!UP0 UMOV UR8, 0x400 ;  /* 0x0000040000088882 */ /* 0x000fe20000000000 */
[----:B------:R-:W-:-:S04]  /*0750*/  @!UP0 UIADD3 UR6, -UR6, 0x100000, URZ ;  /* 0x0010000006068890 */ /* 0x000fc8000fffe13f */
[----:B------:R-:W-:Y:S02]  /*0760*/  @!UP0 USHF.L.U32 UR7, UR6, 0xb, URZ ;  /* 0x0000000b06078899 */ /* 0x000fe4000800063f */
[----:B------:R-:W-:Y:S02]  /*0770*/  @!UP0 USHF.L.U32 UR6, UR6, 0x1, URZ ;  /* 0x0000000106068899 */ /* 0x000fe4000800063f */
[----:B-1----:R-:W-:Y:S01]  /*0780*/  @!UP0 ULEA UR8, UR9, UR8, 0x18 ;  /* 0x0000000809088291 */ /* 0x002fe2000f8ec03f */
[----:B------:R-:W-:Y:S01]  /*0790*/  VOTEU.ALL UP0, P0 ;  /* 0x00000000003f7886 */ /* 0x000fe20000000000 */
[----:B------:R-:W1:Y:S10]  /*07a0*/  FENCE.VIEW.ASYNC.S ;  /* 0x00000000000073c6 */ /* 0x000e740000000000 */
[----:B-1----:R1:W1:Y:S01]  /*07b0*/  @!UP0 SYNCS.EXCH.64 URZ, [UR8+0x18890], UR6 ;  /* 0x01889006083f85b2 */ /* 0x0022620008000100 */
[----:B------:R1:W1:Y:S01]  /*07c0*/  @!UP1 SYNCS.EXCH.64 URZ, [UR8+0x18898], UR6 ;  /* 0x01889806083f95b2 */ /* 0x0002620008000100 */
[----:B------:R1:W1:Y:S01]  /*07d0*/  @!UP2 SYNCS.EXCH.64 URZ, [UR8+0x188a0], UR6 ;  /* 0x0188a006083fa5b2 */ /* 0x0002620008000100 */
[----:B------:R1:W1:Y:S01]  /*07e0*/  @!UP3 SYNCS.EXCH.64 URZ, [UR8+0x188a8], UR6 ;  /* 0x0188a806083fb5b2 */ /* 0x0002620008000100 */
[----:B------:R-:W-:Y:S01]  /*07f0*/  NOP ;  /* 0x0000000000007918 */ /* 0x000fe20000000000 */
[----:B------:R-:W-:Y:S05]  /*0800*/  @P2 BRA `(.L_x_5) ;  /* 0x0000000000582947 */ /* 0x000fea0003800000 */
[----:B-1----:R-:W1:Y:S01]  /*0810*/  S2UR UR7, SR_CgaCtaId ;  /* 0x00000000000779c3 */ /* 0x002e620000008800 */
[----:B------:R-:W-:Y:S01]  /*0820*/  UMOV UR6, 0x400 ;  /* 0x0000040000067882 */ /* 0x000fe20000000000 */
[----:B------:R-:W-:Y:S01]  /*0830*/  UMOV UR8, 0x20 ;  /* 0x0000002000087882 */ /* 0x000fe20000000000 */
[----:B------:R-:W-:Y:S01]  /*0840*/  UMOV UR9, 0x80 ;  /* 0x0000008000097882 */ /* 0x000fe20000000000 */
[----:B------:R-:W-:Y:S01]  /*0850*/  ELECT P0, URZ, PT ;  /* 0x00000000003f782f */ /* 0x000fe20003800000 */
[----:B-1----:R-:W-:Y:S02]  /*0860*/  ULEA UR11, UR7, UR6, 0x18 ;  /* 0x00000006070b7291 */ /* 0x002fe4000f8ec03f */
[----:B------:R-:W-:-:S04]  /*0870*/  UIADD3 UR6, -UR8, 0x100000, URZ ;  /* 0x0010000008067890 */ /* 0x000fc8000fffe13f */
[----:B------:R-:W-:Y:S02]  /*0880*/  USHF.L.U32 UR7, UR6, 0xb, URZ ;  /* 0x0000000b06077899 */ /* 0x000fe4000800063f */
[----:B------:R-:W-:Y:S02]  /*0890*/  USHF.L.U32 UR6, UR6, 0x1, URZ ;  /* 0x0000000106067899 */ /* 0x000fe4000800063f */
        /* <DEDUP_REMOVED lines=13> */
.L_x_5:
[----:B------:R-:W-:Y:S01]  /*0970*/  ISETP.NE.AND P0, PT, RZ, UR37, PT ;  /* 0x00000025ff007c0c */ /* 0x000fe2000bf05270 */
[----:B------:R-:W-:Y:S01]  /*0980*/  NOP ;  /* 0x0000000000007918 */ /* 0x000fe20000000000 */
[----:B------:R-:W-:Y:S01]  /*0990*/  MOV R0, UR5 ;  /* 0x0000000500007c02 */ /* 0x000fe20008000f00 */
[----:B-1234-:R-:W-:Y:S03]  /*09a0*/  BAR.SYNC.DEFER_BLOCKING 0x0 ;  /* 0x0000000000007b1d */ /* 0x01efe60000010000 */
[----:B------:R-:W-:-:S07]  /*09b0*/  ISETP.EQ.AND P2, PT, R0, 0x1, P1 ;  /* 0x000000010000780c */ /* 0x000fce0000f42270 */
[----:B------:R-:W-:Y:S06]  /*09c0*/  @!P0 BRA `(.L_x_6) ;  /* 0x0000006000c48947 */ /* 0x000fec0003800000 */
[----:B------:R-:W-:-:S06]  /*09d0*/  UISETP.GT.U32.AND UP0, UPT, UR10, 0x3, UPT ;  /* 0x000000030a00788c */ /* 0x000fcc000bf04070 */
[----:B------:R-:W-:-:S13]  /*09e0*/  PLOP3.LUT P0, PT, PT, PT, UP0, 0x80, 0x0 ;  /* 0x000000000000781c */ /* 0x000fda0003f0f008 */
[----:B------:R-:W-:Y:S05]  /*09f0*/  @P0 EXIT ;  /* 0x000000000000094d */ /* 0x000fea0003800000 */
.L_x_7:
[----:B------:R-:W-:-:S08]  /*0a00*/  NOP ;  /* 0x0000000000007918 */ /* 0x000fd00000000000 */
[----:B------:R-:W1:Y:S02]  /*0a10*/  USETMAXREG.TRY_ALLOC.CTAPOOL UP0, 0xf0 ;  /* 0x000000f0000079c8 */ /* 0x000e640008000600 */
[----:B-1----:R-:W-:-:S13]  /*0a20*/  PLOP3.LUT P0, PT, PT, PT, UP0, 0x80, 0x0 ;  /* 0x000000000000781c */ /* 0x002fda0003f0f008 */
[----:B------:R-:W-:Y:S05]  /*0a30*/  @!P0 BRA `(.L_x_7) ;  /* 0xfffffffc00f08947 */ /* 0x000fea000383ffff */
[----:B------:R-:W-:Y:S01]  /*0a40*/  UISETP.NE.AND UP0, UPT, UR37, 0x1, UPT ;  /* 0x000000012500788c */ /* 0x000fe2000bf05270 */
[----:B------:R-:W1:Y:S01]  /*0a50*/  S2UR UR42, SR_CTAID.X ;  /* 0x00000000002a79c3 */ /* 0x000e620000002500 */
[----:B------:R-:W-:Y:S01]  /*0a60*/  UMOV UR5, URZ ;  /* 0x0000003f00057c82 */ /* 0x000fe20008000000 */
[----:B------:R-:W-:-:S03]  /*0a70*/  UMOV UR6, URZ ;  /* 0x0000003f00067c82 */ /* 0x000fc60008000000 */
[----:B------:R-:W-:-:S13]  /*0a80*/  PLOP3.LUT P0, PT, PT, PT, UP0, 0x80, 0x0 ;  /* 0x000000000000781c */ /* 0x000fda0003f0f008 */
[----:B------:R-:W-:Y:S05]  /*0a90*/  @!P0 BRA `(.L_x_8) ;  /* 0x00000000003c8947 */ /* 0x000fea0003800000 */
[----:B------:R-:W-:Y:S01]  /*0aa0*/  UISETP.NE.AND UP0, UPT, UR37, 0x2, UPT ;  /* 0x000000022500788c */ /* 0x000fe2000bf05270 */
[----:B------:R-:W-:-:S05]  /*0ab0*/  UMOV UR6, 0x1 ;  /* 0x0000000100067882 */ /* 0x000fca0000000000 */
[----:B------:R-:W-:-:S13]  /*0ac0*/  PLOP3.LUT P1, PT, PT, PT, UP0, 0x80, 0x0 ;  /* 0x000000000000781c */ /* 0x000fda0003f2f008 */
[----:B------:R-:W-:Y:S05]  /*0ad0*/  @!P1 BRA `(.L_x_8) ;  /* 0x00000000002c9947 */ /* 0x000fea0003800000 */
[----:B------:R-:W-:-:S06]  /*0ae0*/  UISETP.NE.AND UP0, UPT, UR37, 0x3, UPT ;  /* 0x000000032500788c */ /* 0x000fcc000bf05270 */
[----:B------:R-:W-:-:S13]  /*0af0*/  PLOP3.LUT P1, PT, PT, PT, UP0, 0x80, 0x0 ;  /* 0x000000000000781c */ /* 0x000fda0003f2f008 */
[----:B------:R-:W-:Y:S05]  /*0b00*/  @!P1 BRA `(.L_x_9) ;  /* 0x0000000000189947 */ /* 0x000fea0003800000 */
[----:B------:R-:W-:-:S11]  /*0b10*/  UISETP.NE.AND UP0, UPT, UR37, 0x4, UPT ;  /* 0x000000042500788c */ /* 0x000fd6000bf05270 */
[----:B------:R-:W-:Y:S01]  /*0b20*/  @!UP0 UMOV UR5, 0x1 ;  /* 0x0000000100058882 */ /* 0x000fe20000000000 */
[----:B------:R-:W-:Y:S01]  /*0b30*/  @!UP0 UMOV UR6, 0x1 ;  /* 0x0000000100068882 */ /* 0x000fe20000000000 */
[----:B------:R-:W-:Y:S01]  /*0b40*/  @UP0 UMOV UR5, URZ ;  /* 0x0000003f00050c82 */ /* 0x000fe20008000000 */
[----:B------:R-:W-:Y:S01]  /*0b50*/  @UP0 UMOV UR6, URZ ;  /* 0x0000003f00060c82 */ /* 0x000fe20008000000 */
[----:B------:R-:W-:Y:S05]  /*0b60*/  BRA `(.L_x_8) ;  /* 0x0000000000087947 */ /* 0x000fea0003800000 */
.L_x_9:
[----:B------:R-:W-:Y:S01]  /*0b70*/  UMOV UR5, 0x1 ;  /* 0x0000000100057882 */ /* 0x000fe20000000000 */
[----:B------:R-:W-:-:S05]  /*0b80*/  UMOV UR6, URZ ;  /* 0x0000003f00067c82 */ /* 0x000fca0008000000 */
.L_x_8:
[----:B------:R-:W-:Y:S05]  /*0b90*/  @!P0 BRA `(.L_x_10) ;  /* 0x00000000003c8947 */ /* 0x000fea0003800000 */
[----:B------:R-:W-:-:S06]  /*0ba0*/  UISETP.NE.AND UP0, UPT, UR37, 0x2, UPT ;  /* 0x000000022500788c */ /* 0x000fcc000bf05270 */
[----:B------:R-:W-:-:S13]  /*0bb0*/  PLOP3.LUT P0, PT, PT, PT, UP0, 0x80, 0x0 ;  /* 0x000000000000781c */ /* 0x000fda0003f0f008 */
[----:B------:R-:W-:Y:S05]  /*0bc0*/  @!P0 BRA `(.L_x_11) ;  /* 0x0000000000288947 */ /* 0x000fea0003800000 */
[----:B------:R-:W-:-:S06]  /*0bd0*/  UISETP.NE.AND UP0, UPT, UR37, 0x3, UPT ;  /* 0x000000032500788c */ /* 0x000fcc000bf05270 */
[----:B------:R-:W-:-:S13]  /*0be0*/  PLOP3.LUT P0, PT, PT, PT, UP0, 0x80, 0x0 ;  /* 0x000000000000781c */ /* 0x000fda0003f0f008 */
[----:B------:R-:W-:Y:S05]  /*0bf0*/  @!P0 BRA `(.L_x_12) ;  /* 0x0000000000148947 */ /* 0x000fea0003800000 */
[----:B------:R-:W-:-:S06]  /*0c00*/  UISETP.NE.AND UP0, UPT, UR37, 0x4, UPT ;  /* 0x000000042500788c */ /* 0x000fcc000bf05270 */
[----:B------:R-:W-:-:S13]  /*0c10*/  PLOP3.LUT P0, PT, PT, PT, UP0, 0x80, 0x0 ;  /* 0x000000000000781c */ /* 0x000fda0003f0f008 */
[----:B------:R-:W-:Y:S05]  /*0c20*/  @P0 BRA `(.L_x_13) ;  /* 0x00000000001c0947 */ /* 0x000fea0003800000 */
[----:B-1----:R-:W-:Y:S01]  /*0c30*/  ULEA UR42, UR42, 0x3, 0x1 ;  /* 0x000000032a2a7891 */ /* 0x002fe2000f8e083f */
[----:B------:R-:W-:Y:S11]  /*0c40*/  BRA `(.L_x_13) ;  /* 0x0000000000147947 */ /* 0x000ff60003800000 */
.L_x_12:
[----:B-1----:R-:W-:Y:S01]  /*0c50*/  ULEA UR42, UR42, 0x2, 0x1 ;  /* 0x000000022a2a7891 */ /* 0x002fe2000f8e083f */
[----:B------:R-:W-:Y:S11]  /*0c60*/  BRA `(.L_x_13) ;  /* 0x00000000000c7947 */ /* 0x000ff60003800000 */
.L_x_11:
[----:B-1----:R-:W-:Y:S01]  /*0c70*/  ULEA UR42, UR42, 0x1, 0x1 ;  /* 0x000000012a2a7891 */ /* 0x002fe2000f8e083f */
[----:B------:R-:W-:Y:S11]  /*0c80*/  BRA `(.L_x_13) ;  /* 0x0000000000047947 */ /* 0x000ff60003800000 */
.L_x_10:
[----:B-1----:R-:W-:-:S12]  /*0c90*/  USHF.L.U32 UR42, UR42, 0x1, URZ ;  /* 0x000000012a2a7899 */ /* 0x002fd8000800063f */
.L_x_13:
[----:B------:R-:W-:-:S04]  /*0ca0*/  ULOP3.LUT UR7, UR4, 0x1, URZ, 0xfc, !UPT ;  /* 0x0000000104077892 */ /* 0x000fc8000f8efc3f */
[----:B------:R-:W-:-:S06]  /*0cb0*/  UISETP.NE.AND UP0, UPT, UR7, 0x3, UPT ;  /* 0x000000030700788c */ /* 0x000fcc000bf05270 */
[----:B------:R-:W-:-:S13]  /*0cc0*/  PLOP3.LUT P0, PT, PT, PT, UP0, 0x80, 0x0 ;  /* 0x000000000000781c */ /* 0x000fda0003f0f008 */
[----:B------:R-:W-:Y:S05]  /*0cd0*/  @!P0 BRA `(.L_x_14) ;  /* 0x0000000000048947 */ /* 0x000fea0003800000 */
[----:B-1----:R-:W-:Y:S01]  /*0ce0*/  BPT.TRAP 0x1 ;  /* 0x000000040000795c */ /* 0x002fe20000300000 */
.L_x_14:
[----:B------:R-:W2:Y:S01]  /*0cf0*/  S2UR UR7, SR_CgaCtaId ;  /* 0x00000000000779c3 */ /* 0x000ea20000008800 */
[----:B------:R-:W-:Y:S01]  /*0d00*/  UMOV UR36, 0x400 ;  /* 0x0000040000247882 */ /* 0x000fe20000000000 */
[----:B------:R-:W-:-:S04]  /*0d10*/  MOV R0, UR5 ;  /* 0x0000000500007c02 */ /* 0x000fc80008000f00 */
[----:B------:R-:W-:Y:S01]  /*0d20*/  SHF.L.U32 R0, R0, 0x1f, RZ ;  /* 0x0000001f00007819 */ /* 0x000fe200000006ff */
[----:B--2---:R-:W-:-:S04]  /*0d30*/  ULEA UR36, UR7, UR36, 0x18 ;  /* 0x0000002407247291 */ /* 0x004fc8000f8ec03f */
[----:B------:R-:W-:-:S09]  /*0d40*/  ULEA UR7, UR6, UR36, 0x3 ;  /* 0x0000002406077291 */ /* 0x000fd2000f8e183f */
[----:B------:R-:W2:Y:S02]  /*0d50*/  SYNCS.PHASECHK.TRANS64.TRYWAIT P1, [UR7+0x18850], R0 ;  /* 0x01885000ff0075a7 */ /* 0x000ea40008020147 */
[----:B--2---:R-:W-:Y:S05]  /*0d60*/  @!P1 BRA `(.L_x_15) ;  /* 0x0000007c00709947 */ /* 0x004fea0003800000 */
.L_x_99:
[----:B------:R-:W-:Y:S05]  /*0d70*/  @!P0 BRA `(.L_x_16) ;  /* 0x0000000000048947 */ /* 0x000fea0003800000 */
[----:B-1----:R-:W-:Y:S01]  /*0d80*/  BPT.TRAP 0x1 ;  /* 0x000000040000795c */ /* 0x002fe20000300000 */
.L_x_16:
[----:B------:R-:W-:-:S04]  /*0d90*/  SHF.L.U32 R56, RZ, 0x1f, RZ ;  /* 0x0000001fff387819 */ /* 0x000fc800000006ff */
[----:B------:R-:W3:Y:S02]  /*0da0*/  SYNCS.PHASECHK.TRANS64.TRYWAIT P1, [UR36+0x18800], R56 ;  /* 0x01880038ff0075a7 */ /* 0x000ee40008020164 */
[----:B---3--:R-:W-:Y:S05]  /*0db0*/  @!P1 BRA `(.L_x_17) ;  /* 0x0000007c00749947 */ /* 0x008fea0003800000 */
.L_x_100:
[----:B------:R-:W-:Y:S02]  /*0dc0*/  UIADD3 UR7, UR37, -0x1, URZ ;  /* 0xffffffff25077890 */ /* 0x000fe4000fffe03f */
[----:B------:R-:W-:-:S04]  /*0dd0*/  UIADD3 UR38, UR36, 0x18890, URZ ;  /* 0x0001889024267890 */ /* 0x000fc8000fffe03f */
[----:B------:R-:W-:Y:S01]  /*0de0*/  ISETP.NE.AND P1, PT, RZ, UR7, PT ;  /* 0x00000007ff007c0c */ /* 0x000fe2000bf25270 */
[----:B------:R-:W-:Y:S02]  /*0df0*/  ULEA UR10, UR10, UR38, 0x3 ;  /* 0x000000260a0a7291 */ /* 0x000fe4000f8e183f */
[----:B------:R-:W-:Y:S01]  /*0e00*/  USHF.L.U32 UR7, UR7, 0x3, URZ ;  /* 0x0000000307077899 */ /* 0x000fe2000800063f */
[----:B--2---:R-:W-:-:S04]  /*0e10*/  SEL R0, RZ, 0x1, P1 ;  /* 0x00000001ff007807 */ /* 0x004fc80000800000 */
[----:B------:R-:W-:-:S04]  /*0e20*/  SHF.L.U32 R0, R0, 0x1f, RZ ;  /* 0x0000001f00007819 */ /* 0x000fc800000006ff */
[----:B------:R-:W2:Y:S02]  /*0e30*/  SYNCS.PHASECHK.TRANS64.TRYWAIT P1, [UR10], R0 ;  /* 0x00000000ff0075a7 */ /* 0x000ea4000802014a */
[----:B--2---:R-:W-:Y:S05]  /*0e40*/  @!P1 BRA `(.L_x_18) ;  /* 0x0000007c00689947 */ /* 0x004fea0003800000 */
.L_x_101:
[----:B------:R-:W-:Y:S01]  /*0e50*/  USHF.R.U32.HI UR5, URZ, 0x4, UR36 ;  /* 0x000000043f057899 */ /* 0x000fe20008011624 */
[----:B------:R-:W-:Y:S01]  /*0e60*/  WARPGROUP.ARRIVE ;  /* 0x00000000000079c5 */ /* 0x000fe20000000000 */
[----:B------:R-:W-:Y:S02]  /*0e70*/  UIADD3 UR8, UR36, 0x7000, URZ ;  /* 0x0000700024087890 */ /* 0x000fe4000fffe03f */
[----:B------:R-:W-:Y:S02]  /*0e80*/  ULOP3.LUT UR5, UR5, 0x3fff, URZ, 0xc0, !UPT ;  /* 0x00003fff05057892 */ /* 0x000fe4000f8ec03f */
[----:B------:R-:W-:Y:S02]  /*0e90*/  USHF.R.U32.HI UR8, URZ, 0x4, UR8 ;  /* 0x000000043f087899 */ /* 0x000fe40008011608 */
[----:B------:R-:W-:Y:S02]  /*0ea0*/  ULOP3.LUT UR32, UR5, 0x10000, URZ, 0xfc, !UPT ;  /* 0x0001000005207892 */ /* 0x000fe4000f8efc3f */
[----:B------:R-:W-:-:S02]  /*0eb0*/  ULOP3.LUT UR5, UR8, 0x3fff, URZ, 0xc0, !UPT ;  /* 0x00003fff08057892 */ /* 0x000fc4000f8ec03f */
[----:B------:R-:W-:Y:S02]  /*0ec0*/  UIMAD UR32, UR6, 0x380, UR32 ;  /* 0x00000380062078a4 */ /* 0x000fe4000f8e0220 */
[----:B------:R-:W-:Y:S01]  /*0ed0*/  ULOP3.LUT UR6, UR5, 0x10000, URZ, 0xfc, !UPT ;  /* 0x0001000005067892 */ /* 0x000fe2000f8efc3f */
[----:B------:R-:W-:Y:S01]  /*0ee0*/  UMOV UR9, 0xc0000010 ;  /* 0xc000001000097882 */ /* 0x000fe20000000000 */
[----:B------:R-:W-:Y:S01]  /*0ef0*/  UMOV UR11, 0xc0000010 ;  /* 0xc0000010000b7882 */ /* 0x000fe20000000000 */
[----:B------:R-:W-:Y:S02]  /*0f00*/  UIADD3 UR12, UR32, 0x80, URZ ;  /* 0x00000080200c7890 */ /* 0x000fe4000fffe03f */
[----:B------:R-:W-:Y:S02]  /*0f10*/  UMOV UR8, UR32 ;  /* 0x0000002000087c82 */ /* 0x000fe40008000000 */
[----:B------:R-:W-:Y:S01]  /*0f20*/  UMOV UR10, UR6 ;  /* 0x00000006000a7c82 */ /* 0x000fe20008000000 */
[----:B------:R-:W-:Y:S01]  /*0f30*/  UIADD3 UR14, UR6, 0x80, URZ ;  /* 0x00000080060e7890 */ /* 0x000fe2000fffe03f */
[----:B------:R-:W-:Y:S01]  /*0f40*/  HGMMA.64x64x16.F32.BF16 R24, gdesc[UR8], RZ, !UPT, gsb0 ;  /* 0x00e00000081879f0 */ /* 0x000fe2000c0018ff */
[----:B------:R-:W-:Y:S01]  /*0f50*/  UMOV UR13, 0xc0000010 ;  /* 0xc0000010000d7882 */ /* 0x000fe20000000000 */
[----:B------:R-:W-:Y:S01]  /*0f60*/  UMOV UR15, 0xc0000010 ;  /* 0xc0000010000f7882 */ /* 0x000fe20000000000 */
[----:B------:R-:W-:-:S02]  /*0f70*/  UIADD3 UR16, UR32, 0x100, URZ ;  /* 0x0000010020107890 */ /* 0x000fc4000fffe03f */
[----:B------:R-:W-:Y:S01]  /*0f80*/  UIADD3 UR18, UR6, 0x100, URZ ;  /* 0x0000010006127890 */ /* 0x000fe2000fffe03f */
[----:B------:R-:W-:Y:S01]  /*0f90*/  UMOV UR17, 0xc0000010 ;  /* 0xc000001000117882 */ /* 0x000fe20000000000 */
[----:B------:R-:W-:Y:S01]  /*0fa0*/  UMOV UR19, 0xc0000010 ;  /* 0xc000001000137882 */ /* 0x000fe20000000000 */
[----:B------:R-:W-:Y:S02]  /*0fb0*/  UIADD3 UR20, UR32, 0x180, URZ ;  /* 0x0000018020147890 */ /* 0x000fe4000fffe03f */
[----:B------:R-:W-:Y:S01]  /*0fc0*/  UIADD3 UR22, UR6, 0x180, URZ ;  /* 0x0000018006167890 */ /* 0x000fe2000fffe03f */
[----:B------:R-:W-:Y:S01]  /*0fd0*/  UMOV UR21, 0xc0000010 ;  /* 0xc000001000157882 */ /* 0x000fe20000000000 */
[----:B------:R-:W-:Y:S01]  /*0fe0*/  UMOV UR23, 0xc0000010 ;  /* 0xc000001000177882 */ /* 0x000fe20000000000 */
[----:B------:R-:W-:Y:S02]  /*0ff0*/  UIADD3 UR24, UR32, 0x200, URZ ;  /* 0x0000020020187890 */ /* 0x000fe4000fffe03f */
[----:B------:R-:W-:Y:S01]  /*1000*/  UIADD3 UR26, UR6, 0x200, URZ ;  /* 0x00000200061a7890 */ /* 0x000fe2000fffe03f */
        /* <DEDUP_REMOVED lines=10> */
[----:B------:R-:W-:Y:S01]  /*10b0*/  ULDC UR10, c[0x0][0x604] ;  /* 0x00018100000a7ab9 */ /* 0x000fe20000000800 */
[----:B------:R-:W-:Y:S01]  /*10c0*/  ULOP3.LUT UR7, UR7, 0x8, URZ, 0xc, !UPT ;  /* 0x0000000807077892 */ /* 0x000fe2000f8e0c3f */
[----:B------:R-:W-:-:S02]  /*10d0*/  WARPGROUP.DEPBAR.LE gsb0, 0x0 ;  /* 0x00008000000079c5 */ /* 0x000fc40000010000 */
[----:B------:R-:W-:-:S06]  /*10e0*/  WARPGROUP.ARRIVE ;  /* 0x00000000000079c5 */ /* 0x000fcc0000000000 */
[----:B------:R-:W-:Y:S03]  /*10f0*/  HGMMA.64x64x16.F32.BF16 R24, gdesc[UR12], R24, gsb0 ;  /* 0x00e000000c1879f0 */ /* 0x000fe60008001818 */
[----:B------:R-:W-:Y:S02]  /*1100*/  WARPGROUP.DEPBAR.LE gsb0, 0x0 ;  /* 0x00008000000079c5 */ /* 0x000fe40000010000 */
        /* <DEDUP_REMOVED lines=15> */
[----:B--2---:R-:W-:-:S04]  /*1200*/  FMNMX R3, R24, R25, !PT ;  /* 0x0000001918037209 */ /* 0x004fc80007800000 */
[----:B------:R-:W-:-:S04]  /*1210*/  FMNMX R0, R28, R3, !PT ;  /* 0x000000031c007209 */ /* 0x000fc80007800000 */
        /* <DEDUP_REMOVED lines=12> */
[----:B------:R-:W-:-:S05]  /*12e0*/  FMNMX R2, R53, R0, !PT ;  /* 0x0000000035027209 */ /* 0x000fca0007800000 */
[----:B------:R-:W2:Y:S02]  /*12f0*/  SHFL.BFLY PT, R3, R2, 0x1, 0x1f ;  /* 0x0c201f0002037f89 */ /* 0x000ea400000e0000 */
[----:B--2---:R-:W-:Y:S02]  /*1300*/  FMNMX R4, R2, R3, !PT ;  /* 0x0000000302047209 */ /* 0x004fe40007800000 */
[----:B------:R-:W-:-:S03]  /*1310*/  FMNMX R3, R26, R27, !PT ;  /* 0x0000001b1a037209 */ /* 0x000fc60007800000 */
[----:B------:R-:W2:Y:S01]  /*1320*/  SHFL.BFLY PT, R7, R4, 0x2, 0x1f ;  /* 0x0c401f0004077f89 */ /* 0x000ea200000e0000 */
[----:B------:R-:W-:-:S04]  /*1330*/  FMNMX R0, R30, R3, !PT ;  /* 0x000000031e007209 */ /* 0x000fc80007800000 */
[----:B------:R-:W-:-:S04]  /*1340*/  FMNMX R5, R31, R0, !PT ;  /* 0x000000001f057209 */ /* 0x000fc80007800000 */
[----:B------:R-:W-:-:S04]  /*1350*/  FMNMX R0, R34, R5, !PT ;  /* 0x0000000522007209 */ /* 0x000fc80007800000 */
[----:B------:R-:W-:-:S04]  /*1360*/  FMNMX R5, R35, R0, !PT ;  /* 0x0000000023057209 */ /* 0x000fc80007800000 */
[----:B------:R-:W-:-:S04]  /*1370*/  FMNMX R0, R38, R5, !PT ;  /* 0x0000000526007209 */ /* 0x000fc80007800000 */
[----:B------:R-:W-:Y:S02]  /*1380*/  FMNMX R5, R39, R0, !PT ;  /* 0x0000000027057209 */ /* 0x000fe40007800000 */
[----:B--2---:R-:W-:Y:S02]  /*1390*/  FMNMX R3, R4, R7, !PT ;  /* 0x0000000704037209 */ /* 0x004fe40007800000 */
[----:B------:R-:W-:Y:S02]  /*13a0*/  FMNMX R0, R42, R5, !PT ;  /* 0x000000052a007209 */ /* 0x000fe40007800000 */
[----:B------:R-:W-:Y:S02]  /*13b0*/  FSETP.NEU.AND P1, PT, R3, -INF , PT ;  /* 0xff8000000300780b */ /* 0x000fe40003f2d000 */
[----:B------:R-:W-:Y:S02]  /*13c0*/  FMNMX R5, R43, R0, !PT ;  /* 0x000000002b057209 */ /* 0x000fe40007800000 */
[----:B------:R-:W-:-:S02]  /*13d0*/  FSEL R6, R3, RZ, P1 ;  /* 0x000000ff03067208 */ /* 0x000fc40000800000 */
[----:B------:R-:W-:-:S03]  /*13e0*/  FMNMX R0, R46, R5, !PT ;  /* 0x000000052e007209 */ /* 0x000fc60007800000 */
[----:B------:R-:W-:Y:S01]  /*13f0*/  FMUL R6, R6, UR10 ;  /* 0x0000000a06067c20 */ /* 0x000fe20008400000 */
[----:B------:R-:W-:-:S03]  /*1400*/  FMNMX R5, R47, R0, !PT ;  /* 0x000000002f057209 */ /* 0x000fc60007800000 */
[--C-:B------:R-:W-:Y:S01]  /*1410*/  FFMA R24, R24, UR10, -R6.reuse ;  /* 0x0000000a18187c23 */ /* 0x100fe20008000806 */
[--C-:B------:R-:W-:Y:S01]  /*1420*/  FFMA R28, R28, UR10, -R6.reuse ;  /* 0x0000000a1c1c7c23 */ /* 0x100fe20008000806 */
[--C-:B------:R-:W-:Y:S01]  /*1430*/  FFMA R25, R25, UR10, -R6.reuse ;  /* 0x0000000a19197c23 */ /* 0x100fe20008000806 */
[----:B------:R-:W-:Y:S01]  /*1440*/  FMNMX R0, R50, R5, !PT ;  /* 0x0000000532007209 */ /* 0x000fe20007800000 */
[--C-:B------:R-:W-:Y:S01]  /*1450*/  FFMA R36, R36, UR10, -R6.reuse ;  /* 0x0000000a24247c23 */ /* 0x100fe20008000806 */
[----:B------:R-:W-:Y:S01]  /*1460*/  FSETP.GEU.AND P6, PT, R24, -126, PT ;  /* 0xc2fc00001800780b */ /* 0x000fe20003fce000 */
[--C-:B------:R-:W-:Y:S01]  /*1470*/  FFMA R29, R29, UR10, -R6.reuse ;  /* 0x0000000a1d1d7c23 */ /* 0x100fe20008000806 */
[----:B------:R-:W-:Y:S01]  /*1480*/  FSETP.GEU.AND P5, PT, R28, -126, PT ;  /* 0xc2fc00001c00780b */ /* 0x000fe20003fae000 */
[--C-:B------:R-:W-:Y:S01]  /*1490*/  FFMA R32, R32, UR10, -R6.reuse ;  /* 0x0000000a20207c23 */ /* 0x100fe20008000806 */
[----:B------:R-:W-:Y:S01]  /*14a0*/  FSETP.GEU.AND P2, PT, R25, -126, PT ;  /* 0xc2fc00001900780b */ /* 0x000fe20003f4e000 */
[--C-:B------:R-:W-:Y:S01]  /*14b0*/  FFMA R33, R33, UR10, -R6.reuse ;  /* 0x0000000a21217c23 */ /* 0x100fe20008000806 */
[----:B------:R-:W-:Y:S01]  /*14c0*/  FMNMX R5, R51, R0, !PT ;  /* 0x0000000033057209 */ /* 0x000fe20007800000 */
[--C-:B------:R-:W-:Y:S01]  /*14d0*/  FFMA R40, R40, UR10, -R6.reuse ;  /* 0x0000000a28287c23 */ /* 0x100fe20008000806 */
[----:B------:R-:W-:Y:S01]  /*14e0*/  FSETP.GEU.AND P3, PT, R29, -126, PT ;  /* 0xc2fc00001d00780b */ /* 0x000fe20003f6e000 */
[--C-:B------:R-:W-:Y:S01]  /*14f0*/  FFMA R37, R37, UR10, -R6.reuse ;  /* 0x0000000a25257c23 */ /* 0x100fe20008000806 */
[----:B------:R-:W-:Y:S01]  /*1500*/  FMNMX R0, R54, R5, !PT ;  /* 0x0000000536007209 */ /* 0x000fe20007800000 */
[--C-:B------:R-:W-:Y:S01]  /*1510*/  FFMA R48, R48, UR10, -R6.reuse ;  /* 0x0000000a30307c23 */ /* 0x100fe20008000806 */
[----:B------:R-:W-:Y:S01]  /*1520*/  FSETP.GEU.AND P1, PT, R32, -126, PT ;  /* 0xc2fc00002000780b */ /* 0x000fe20003f2e000 */
[----:B------:R-:W-:Y:S01]  /*1530*/  @!P6 FMUL R24, R24, 0.5 ;  /* 0x3f0000001818e820 */ /* 0x000fe20000400000 */
[----:B------:R-:W-:Y:S01]  /*1540*/  FMNMX R0, R55, R0, !PT ;  /* 0x0000000037007209 */ /* 0x000fe20007800000 */
[----:B------:R-:W-:Y:S01]  /*1550*/  @!P5 FMUL R28, R28, 0.5 ;  /* 0x3f0000001c1cd820 */ /* 0x000fe20000400000 */
[----:B------:R-:W-:Y:S01]  /*1560*/  FSETP.GEU.AND P4, PT, R33, -126, PT ;  /* 0xc2fc00002100780b */ /* 0x000fe20003f8e000 */
[----:B------:R-:W-:Y:S01]  /*1570*/  @!P2 FMUL R25, R25, 0.5 ;  /* 0x3f0000001919a820 */ /* 0x000fe20000400000 */
[--C-:B------:R-:W-:Y:S01]  /*1580*/  FFMA R41, R41, UR10, -R6.reuse ;  /* 0x0000000a29297c23 */ /* 0x100fe20008000806 */
[----:B------:R-:W2:Y:S01]  /*1590*/  MUFU.EX2 R24, R24 ;  /* 0x0000001800187308 */ /* 0x000ea20000000800 */
[----:B------:R-:W3:Y:S01]  /*15a0*/  SHFL.BFLY PT, R5, R0, 0x1, 0x1f ;  /* 0x0c201f0000057f89 */ /* 0x000ee200000e0000 */
[----:B------:R-:W-:Y:S01]  /*15b0*/  @!P3 FMUL R29, R29, 0.5 ;  /* 0x3f0000001d1db820 */ /* 0x000fe20000400000 */
[--C-:B------:R-:W-:Y:S01]  /*15c0*/  FFMA R44, R44, UR10, -R6.reuse ;  /* 0x0000000a2c2c7c23 */ /* 0x100fe20008000806 */
[--C-:B------:R-:W-:Y:S01]  /*15d0*/  FFMA R45, R45, UR10, -R6.reuse ;  /* 0x0000000a2d2d7c23 */ /* 0x100fe20008000806 */
[--C-:B------:R-:W-:Y:S01]  /*15e0*/  FFMA R49, R49, UR10, -R6.reuse ;  /* 0x0000000a31317c23 */ /* 0x100fe20008000806 */
[----:B------:R-:W-:Y:S01]  /*15f0*/  @!P1 FMUL R32, R32, 0.5 ;  /* 0x3f00000020209820 */ /* 0x000fe20000400000 */
[--C-:B------:R-:W-:Y:S01]  /*1600*/  FFMA R52, R52, UR10, -R6.reuse ;  /* 0x0000000a34347c23 */ /* 0x100fe20008000806 */
[----:B------:R-:W4:Y:S01]  /*1610*/  MUFU.EX2 R28, R28 ;  /* 0x0000001c001c7308 */ /* 0x000f220000000800 */
[----:B------:R-:W-:Y:S01]  /*1620*/  FFMA R53, R53, UR10, -R6 ;  /* 0x0000000a35357c23 */ /* 0x000fe20008000806 */
[----:B------:R-:W-:-:S06]  /*1630*/  @!P4 FMUL R33, R33, 0.5 ;  /* 0x3f0000002121c820 */ /* 0x000fcc0000400000 */
[----:B------:R-:W5:Y:S01]  /*1640*/  MUFU.EX2 R25, R25 ;  /* 0x0000001900197308 */ /* 0x000f620000000800 */
[----:B--2---:R-:W-:Y:S01]  /*1650*/  @!P6 FMUL R24, R24, R24 ;  /* 0x000000181818e220 */ /* 0x004fe20000400000 */
[----:B------:R-:W-:-:S06]  /*1660*/  FSETP.GEU.AND P6, PT, R36, -126, PT ;  /* 0xc2fc00002400780b */ /* 0x000fcc0003fce000 */
[----:B------:R-:W2:Y:S01]  /*1670*/  MUFU.EX2 R29, R29 ;  /* 0x0000001d001d7308 */ /* 0x000ea20000000800 */
[----:B----4-:R-:W-:Y:S01]  /*1680*/  @!P5 FMUL R28, R28, R28 ;  /* 0x0000001c1c1cd220 */ /* 0x010fe20000400000 */
[----:B------:R-:W-:Y:S02]  /*1690*/  FSETP.GEU.AND P5, PT, R40, -126, PT ;  /* 0xc2fc00002800780b */ /* 0x000fe40003fae000 */
[----:B---3--:R-:W-:-:S03]  /*16a0*/  FMNMX R5, R0, R5, !PT ;  /* 0x0000000500057209 */ /* 0x008fc60007800000 */
[----:B------:R-:W-:Y:S01]  /*16b0*/  @!P6 FMUL R36, R36, 0.5 ;  /* 0x3f0000002424e820 */ /* 0x000fe20000400000 */
[----:B------:R-:W3:Y:S01]  /*16c0*/  MUFU.EX2 R32, R32 ;  /* 0x0000002000207308 */ /* 0x000ee20000000800 */
[----:B-----5:R-:W-:Y:S01]  /*16d0*/  @!P2 FMUL R25, R25, R25 ;  /* 0x000000191919a220 */ /* 0x020fe20000400000 */
[----:B------:R-:W-:Y:S01]  /*16e0*/  FSETP.GEU.AND P2, PT, R37, -126, PT ;  /* 0xc2fc00002500780b */ /* 0x000fe20003f4e000 */
[----:B------:R-:W4:Y:S04]  /*16f0*/  SHFL.BFLY PT, R4, R5, 0x2, 0x1f ;  /* 0x0c401f0005047f89 */ /* 0x000f2800000e0000 */
[----:B------:R-:W-:Y:S01]  /*1700*/  @!P5 FMUL R40, R40, 0.5 ;  /* 0x3f0000002828d820 */ /* 0x000fe20000400000 */
[----:B------:R-:W5:Y:S01]  /*1710*/  MUFU.EX2 R36, R36 ;  /* 0x0000002400247308 */ /* 0x000f620000000800 */
[----:B--2---:R-:W-:Y:S01]  /*1720*/  @!P3 FMUL R29, R29, R29 ;  /* 0x0000001d1d1db220 */ /* 0x004fe20000400000 */
[----:B------:R-:W-:-:S05]  /*1730*/  FSETP.GEU.AND P3, PT, R41, -126, PT ;  /* 0xc2fc00002900780b */ /* 0x000fca0003f6e000 */
[----:B------:R-:W-:Y:S01]  /*1740*/  @!P2 FMUL R37, R37, 0.5 ;  /* 0x3f0000002525a820 */ /* 0x000fe20000400000 */
[----:B------:R-:W2:Y:S01]  /*1750*/  MUFU.EX2 R33, R33 ;  /* 0x0000002100217308 */ /* 0x000ea20000000800 */
[----:B---3--:R-:W-:Y:S01]  /*1760*/  @!P1 FMUL R32, R32, R32 ;  /* 0x0000002020209220 */ /* 0x008fe20000400000 */
[----:B------:R-:W-:-:S05]  /*1770*/  FSETP.GEU.AND P1, PT, R44, -126, PT ;  /* 0xc2fc00002c00780b */ /* 0x000fca0003f2e000 */
[----:B------:R-:W-:Y:S01]  /*1780*/  @!P3 FMUL R41, R41, 0.5 ;  /* 0x3f0000002929b820 */ /* 0x000fe20000400000 */
[----:B------:R-:W3:Y:S01]  /*1790*/  MUFU.EX2 R7, R40 ;  /* 0x0000002800077308 */ /* 0x000ee20000000800 */
[----:B-----5:R-:W-:Y:S01]  /*17a0*/  @!P6 FMUL R36, R36, R36 ;  /* 0x000000242424e220 */ /* 0x020fe20000400000 */
[----:B------:R-:W-:Y:S02]  /*17b0*/  FSETP.GEU.AND P6, PT, R48, -126, PT ;  /* 0xc2fc00003000780b */ /* 0x000fe40003fce000 */
[----:B----4-:R-:W-:-:S03]  /*17c0*/  FMNMX R4, R5, R4, !PT ;  /* 0x0000000405047209 */ /* 0x010fc60007800000 */
[----:B------:R-:W-:Y:S01]  /*17d0*/  @!P1 FMUL R44, R44, 0.5 ;  /* 0x3f0000002c2c9820 */ /* 0x000fe20000400000 */
[----:B------:R-:W4:Y:S01]  /*17e0*/  MUFU.EX2 R37, R37 ;  /* 0x0000002500257308 */ /* 0x000f220000000800 */
[----:B--2---:R-:W-:Y:S01]  /*17f0*/  @!P4 FMUL R33, R33, R33 ;  /* 0x000000212121c220 */ /* 0x004fe20000400000 */
[----:B------:R-:W-:-:S05]  /*1800*/  FSETP.GEU.AND P4, PT, R45, -126, PT ;  /* 0xc2fc00002d00780b */ /* 0x000fca0003f8e000 */
[----:B------:R-:W-:Y:S01]  /*1810*/  @!P6 FMUL R48, R48, 0.5 ;  /* 0x3f0000003030e820 */ /* 0x000fe20000400000 */
[----:B------:R-:W2:Y:S01]  /*1820*/  MUFU.EX2 R8, R41 ;  /* 0x0000002900087308 */ /* 0x000ea20000000800 */
[----:B---3--:R-:W-:Y:S01]  /*1830*/  @!P5 FMUL R7, R7, R7 ;  /* 0x000000070707d220 */ /* 0x008fe20000400000 */
[----:B------:R-:W-:-:S03]  /*1840*/  FSETP.GEU.AND P5, PT, R49, -126, PT ;  /* 0xc2fc00003100780b */ /* 0x000fc60003fae000 */
[----:B------:R-:W-:Y:S01]  /*1850*/  FADD R2, R24, R7 ;  /* 0x0000000718027221 */ /* 0x000fe20000000000 */
[----:B------:R-:W-:Y:S01]  /*1860*/  F2FP.BF16.F32.PACK_AB R24, R25, R24 ;  /* 0x000000181918723e */ /* 0x000fe200000010ff */
[----:B------:R-:W-:Y:S01]  /*1870*/  @!P4 FMUL R45, R45, 0.5 ;  /* 0x3f0000002d2dc820 */ /* 0x000fe20000400000 */
[----:B------:R-:W3:Y:S01]  /*1880*/  MUFU.EX2 R9, R48 ;  /* 0x0000003000097308 */ /* 0x000ee20000000800 */
[----:B----4-:R-:W-:Y:S01]  /*1890*/  @!P2 FMUL R37, R37, R37 ;  /* 0x000000252525a220 */ /* 0x010fe20000400000 */
[----:B------:R-:W-:-:S04]  /*18a0*/  FSETP.NEU.AND P2, PT, R4, -INF , PT ;  /* 0xff8000000400780b */ /* 0x000fc80003f4d000 */
[----:B------:R-:W-:Y:S01]  /*18b0*/  FSEL R0, R4, RZ, P2 ;  /* 0x000000ff04007208 */ /* 0x000fe20001000000 */
[----:B------:R-:W-:Y:S01]  /*18c0*/  @!P5 FMUL R49, R49, 0.5 ;  /* 0x3f0000003131d820 */ /* 0x000fe20000400000 */
[----:B------:R-:W4:Y:S01]  /*18d0*/  MUFU.EX2 R5, R44 ;  /* 0x0000002c00057308 */ /* 0x000f220000000800 */
[----:B------:R-:W-:Y:S01]  /*18e0*/  FSETP.GEU.AND P2, PT, R52, -126, PT ;  /* 0xc2fc00003400780b */ /* 0x000fe20003f4e000 */
[----:B--2---:R-:W-:Y:S01]  /*18f0*/  @!P3 FMUL R8, R8, R8 ;  /* 0x000000080808b220 */ /* 0x004fe20000400000 */
[----:B------:R-:W-:Y:S01]  /*1900*/  FMUL R0, R0, UR10 ;  /* 0x0000000a00007c20 */ /* 0x000fe20008400000 */
[----:B------:R-:W-:-:S03]  /*1910*/  FSETP.GEU.AND P3, PT, R53, -126, PT ;  /* 0xc2fc00003500780b */ /* 0x000fc60003f6e000 */
[--C-:B------:R-:W-:Y:S01]  /*1920*/  FFMA R30, R30, UR10, -R0.reuse ;  /* 0x0000000a1e1e7c23 */ /* 0x100fe20008000800 */
[----:B------:R-:W2:Y:S01]  /*1930*/  MUFU.EX2 R10, R45 ;  /* 0x0000002d000a7308 */ /* 0x000ea20000000800 */
[--C-:B------:R-:W-:Y:S01]  /*1940*/  FFMA R26, R26, UR10, -R0.reuse ;  /* 0x0000000a1a1a7c23 */ /* 0x100fe20008000800 */
[--C-:B------:R-:W-:Y:S01]  /*1950*/  FFMA R27, R27, UR10, -R0.reuse ;  /* 0x0000000a1b1b7c23 */ /* 0x100fe20008000800 */
[--C-:B------:R-:W-:Y:S01]  /*1960*/  FFMA R31, R31, UR10, -R0.reuse ;  /* 0x0000000a1f1f7c23 */ /* 0x100fe20008000800 */
[----:B---3--:R-:W-:Y:S01]  /*1970*/  @!P6 FMUL R9, R9, R9 ;  /* 0x000000090909e220 */ /* 0x008fe20000400000 */
[----:B------:R-:W-:Y:S01]  /*1980*/  FSETP.GEU.AND P6, PT, R30, -126, PT ;  /* 0xc2fc00001e00780b */ /* 0x000fe20003fce000 */
[----:B------:R-:W-:Y:S01]  /*1990*/  @!P2 FMUL R52, R52, 0.5 ;  /* 0x3f0000003434a820 */ /* 0x000fe20000400000 */
[--C-:B------:R-:W-:Y:S01]  /*19a0*/  FFMA R34, R34, UR10, -R0.reuse ;  /* 0x0000000a22227c23 */ /* 0x100fe20008000800 */
[----:B------:R-:W3:Y:S01]  /*19b0*/  MUFU.EX2 R6, R49 ;  /* 0x0000003100067308 */ /* 0x000ee20000000800 */
[----:B----4-:R-:W-:Y:S01]  /*19c0*/  @!P1 FMUL R5, R5, R5 ;  /* 0x0000000505059220 */ /* 0x010fe20000400000 */
[----:B------:R-:W-:Y:S01]  /*19d0*/  FSETP.GEU.AND P1, PT, R26, -126, PT ;  /* 0xc2fc00001a00780b */ /* 0x000fe20003f2e000 */
[----:B------:R-:W-:Y:S01]  /*19e0*/  @!P3 FMUL R53, R53, 0.5 ;  /* 0x3f0000003535b820 */ /* 0x000fe20000400000 */
[--C-:B------:R-:W-:Y:S01]  /*19f0*/  FFMA R35, R35, UR10, -R0.reuse ;  /* 0x0000000a23237c23 */ /* 0x100fe20008000800 */
[--C-:B------:R-:W-:Y:S01]  /*1a00*/  FFMA R38, R38, UR10, -R0.reuse ;  /* 0x0000000a26267c23 */ /* 0x100fe20008000800 */
[--C-:B------:R-:W-:Y:S01]  /*1a10*/  FFMA R39, R39, UR10, -R0.reuse ;  /* 0x0000000a27277c23 */ /* 0x100fe20008000800 */
[--C-:B------:R-:W-:Y:S01]  /*1a20*/  FFMA R42, R42, UR10, -R0.reuse ;  /* 0x0000000a2a2a7c23 */ /* 0x100fe20008000800 */
[----:B------:R-:W4:Y:S01]  /*1a30*/  MUFU.EX2 R11, R52 ;  /* 0x00000034000b7308 */ /* 0x000f220000000800 */
[----:B--2---:R-:W-:Y:S01]  /*1a40*/  @!P4 FMUL R10, R10, R10 ;  /* 0x0000000a0a0ac220 */ /* 0x004fe20000400000 */
[----:B------:R-:W-:Y:S01]  /*1a50*/  FSETP.GEU.AND P4, PT, R27, -126, PT ;  /* 0xc2fc00001b00780b */ /* 0x000fe20003f8e000 */
[----:B------:R-:W-:Y:S01]  /*1a60*/  @!P6 FMUL R30, R30, 0.5 ;  /* 0x3f0000001e1ee820 */ /* 0x000fe20000400000 */
[--C-:B------:R-:W-:Y:S01]  /*1a70*/  FFMA R50, R50, UR10, -R0.reuse ;  /* 0x0000000a32327c23 */ /* 0x100fe20008000800 */
[--C-:B------:R-:W-:Y:S01]  /*1a80*/  FFMA R43, R43, UR10, -R0.reuse ;  /* 0x0000000a2b2b7c23 */ /* 0x100fe20008000800 */
[--C-:B------:R-:W-:Y:S01]  /*1a90*/  FFMA R46, R46, UR10, -R0.reuse ;  /* 0x0000000a2e2e7c23 */ /* 0x100fe20008000800 */
[----:B------:R-:W-:Y:S01]  /*1aa0*/  @!P1 FMUL R26, R26, 0.5 ;  /* 0x3f0000001a1a9820 */ /* 0x000fe20000400000 */
[----:B------:R-:W2:Y:S01]  /*1ab0*/  MUFU.EX2 R12, R53 ;  /* 0x00000035000c7308 */ /* 0x000ea20000000800 */
[----:B---3--:R-:W-:Y:S01]  /*1ac0*/  @!P5 FMUL R6, R6, R6 ;  /* 0x000000060606d220 */ /* 0x008fe20000400000 */
[----:B------:R-:W-:Y:S01]  /*1ad0*/  FSETP.GEU.AND P5, PT, R31, -126, PT ;  /* 0xc2fc00001f00780b */ /* 0x000fe20003fae000 */
[--C-:B------:R-:W-:Y:S01]  /*1ae0*/  FFMA R47, R47, UR10, -R0.reuse ;  /* 0x0000000a2f2f7c23 */ /* 0x100fe20008000800 */
[--C-:B------:R-:W-:Y:S01]  /*1af0*/  FFMA R51, R51, UR10, -R0.reuse ;  /* 0x0000000a33337c23 */ /* 0x100fe20008000800 */
[--C-:B------:R-:W-:Y:S01]  /*1b00*/  FFMA R54, R54, UR10, -R0.reuse ;  /* 0x0000000a36367c23 */ /* 0x100fe20008000800 */
[----:B------:R-:W-:Y:S01]  /*1b10*/  FFMA R0, R55, UR10, -R0 ;  /* 0x0000000a37007c23 */ /* 0x000fe20008000800 */
[----:B------:R-:W-:Y:S01]  /*1b20*/  @!P4 FMUL R27, R27, 0.5 ;  /* 0x3f0000001b1bc820 */ /* 0x000fe20000400000 */
[----:B------:R3:W5:Y:S01]  /*1b30*/  MUFU.EX2 R13, R26 ;  /* 0x0000001a000d7308 */ /* 0x0007620000000800 */
[----:B----4-:R-:W-:Y:S01]  /*1b40*/  @!P2 FMUL R11, R11, R11 ;  /* 0x0000000b0b0ba220 */ /* 0x010fe20000400000 */
[----:B------:R-:W-:Y:S01]  /*1b50*/  FSETP.GEU.AND P2, PT, R34, -126, PT ;  /* 0xc2fc00002200780b */ /* 0x000fe20003f4e000 */
[----:B------:R-:W-:Y:S01]  /*1b60*/  FADD R21, R32, R9 ;  /* 0x0000000920157221 */ /* 0x000fe20000000000 */
[----:B------:R-:W-:Y:S01]  /*1b70*/  FADD R23, R33, R6 ;  /* 0x0000000621177221 */ /* 0x000fe20000000000 */
[----:B------:R-:W-:Y:S01]  /*1b80*/  FADD R22, R29, R10 ;  /* 0x0000000a1d167221 */ /* 0x000fe20000000000 */
[----:B------:R-:W-:Y:S01]  /*1b90*/  F2FP.BF16.F32.PACK_AB R48, R8, R7 ;  /* 0x000000070830723e */ /* 0x000fe200000010ff */
[----:B------:R-:W-:Y:S01]  /*1ba0*/  @!P5 FMUL R31, R31, 0.5 ;  /* 0x3f0000001f1fd820 */ /* 0x000fe20000400000 */
[----:B------:R4:W1:Y:S01]  /*1bb0*/  MUFU.EX2 R14, R27 ;  /* 0x0000001b000e7308 */ /* 0x0008620000000800 */
[----:B--2---:R-:W-:Y:S01]  /*1bc0*/  @!P3 FMUL R12, R12, R12 ;  /* 0x0000000c0c0cb220 */ /* 0x004fe20000400000 */
[----:B------:R-:W-:Y:S01]  /*1bd0*/  FSETP.GEU.AND P3, PT, R35, -126, PT ;  /* 0xc2fc00002300780b */ /* 0x000fe20003f6e000 */
[----:B------:R-:W-:Y:S01]  /*1be0*/  FADD R40, R2, R21 ;  /* 0x0000001502287221 */ /* 0x000fe20000000000 */
[----:B------:R-:W-:Y:S01]  /*1bf0*/  FADD R21, R28, R5 ;  /* 0x000000051c157221 */ /* 0x000fe20000000000 */
[----:B---3--:R-:W-:Y:S01]  /*1c00*/  FADD R26, R36, R11 ;  /* 0x0000000b241a7221 */ /* 0x008fe20000000000 */
[----:B------:R-:W-:Y:S01]  /*1c10*/  FADD R2, R25, R8 ;  /* 0x0000000819027221 */ /* 0x000fe20000000000 */
[----:B------:R-:W-:Y:S01]  /*1c20*/  @!P2 FMUL R34, R34, 0.5 ;  /* 0x3f0000002222a820 */ /* 0x000fe20000400000 */
[----:B------:R-:W2:Y:S01]  /*1c30*/  MUFU.EX2 R30, R30 ;  /* 0x0000001e001e7308 */ /* 0x000ea20000000800 */
[----:B-----5:R-:W-:Y:S01]  /*1c40*/  @!P1 FMUL R13, R13, R13 ;  /* 0x0000000d0d0d9220 */ /* 0x020fe20000400000 */
[----:B------:R-:W-:Y:S01]  /*1c50*/  FSETP.GEU.AND P1, PT, R38, -126, PT ;  /* 0xc2fc00002600780b */ /* 0x000fe20003f2e000 */
[----:B----4-:R-:W-:Y:S01]  /*1c60*/  FADD R27, R37, R12 ;  /* 0x0000000c251b7221 */ /* 0x010fe20000000000 */
[----:B------:R-:W-:Y:S01]  /*1c70*/  FADD R21, R21, R26 ;  /* 0x0000001a15157221 */ /* 0x000fe20000000000 */
[----:B------:R-:W-:Y:S01]  /*1c80*/  FADD R2, R2, R23 ;  /* 0x0000001702027221 */ /* 0x000fe20000000000 */
[----:B------:R-:W-:Y:S01]  /*1c90*/  F2FP.BF16.F32.PACK_AB R52, R6, R9 ;  /* 0x000000090634723e */ /* 0x000fe200000010ff */
[----:B------:R-:W-:Y:S01]  /*1ca0*/  @!P3 FMUL R35, R35, 0.5 ;  /* 0x3f0000002323b820 */ /* 0x000fe20000400000 */
[----:B------:R-:W3:Y:S01]  /*1cb0*/  MUFU.EX2 R31, R31 ;  /* 0x0000001f001f7308 */ /* 0x000ee20000000800 */
[----:B-1----:R-:W-:Y:S01]  /*1cc0*/  @!P4 FMUL R14, R14, R14 ;  /* 0x0000000e0e0ec220 */ /* 0x002fe20000400000 */
[----:B------:R-:W-:Y:S01]  /*1cd0*/  FSETP.GEU.AND P4, PT, R39, -126, PT ;  /* 0xc2fc00002700780b */ /* 0x000fe20003f8e000 */
[----:B------:R-:W-:Y:S01]  /*1ce0*/  FADD R27, R22, R27 ;  /* 0x0000001b161b7221 */ /* 0x000fe20000000000 */
[----:B------:R-:W-:-:S02]  /*1cf0*/  FADD R21, R40, R21 ;  /* 0x0000001528157221 */ /* 0x000fc40000000000 */
[----:B------:R-:W-:Y:S01]  /*1d00*/  F2FP.BF16.F32.PACK_AB R25, R14, R13 ;  /* 0x0000000d0e19723e */ /* 0x000fe200000010ff */
[----:B------:R-:W-:Y:S01]  /*1d10*/  @!P1 FMUL R38, R38, 0.5 ;  /* 0x3f00000026269820 */ /* 0x000fe20000400000 */
[----:B------:R-:W1:Y:S01]  /*1d20*/  MUFU.EX2 R34, R34 ;  /* 0x0000002200227308 */ /* 0x000e620000000800 */
[----:B--2---:R-:W-:Y:S01]  /*1d30*/  @!P6 FMUL R30, R30, R30 ;  /* 0x0000001e1e1ee220 */ /* 0x004fe20000400000 */
[----:B------:R-:W-:Y:S01]  /*1d40*/  FSETP.GEU.AND P6, PT, R42, -126, PT ;  /* 0xc2fc00002a00780b */ /* 0x000fe20003fce000 */
[----:B------:R-:W-:-:S04]  /*1d50*/  FADD R2, R2, R27 ;  /* 0x0000001b02027221 */ /* 0x000fc80000000000 */
[----:B------:R-:W-:Y:S01]  /*1d60*/  @!P4 FMUL R39, R39, 0.5 ;  /* 0x3f0000002727c820 */ /* 0x000fe20000400000 */
[----:B------:R-:W2:Y:S01]  /*1d70*/  MUFU.EX2 R35, R35 ;  /* 0x0000002300237308 */ /* 0x000ea20000000800 */
[----:B---3--:R-:W-:Y:S01]  /*1d80*/  @!P5 FMUL R31, R31, R31 ;  /* 0x0000001f1f1fd220 */ /* 0x008fe20000400000 */
[----:B------:R-:W-:-:S04]  /*1d90*/  FSETP.GEU.AND P5, PT, R50, -126, PT ;  /* 0xc2fc00003200780b */ /* 0x000fc80003fae000 */
[----:B------:R-:W-:Y:S01]  /*1da0*/  F2FP.BF16.F32.PACK_AB R27, R31, R30 ;  /* 0x0000001e1f1b723e */ /* 0x000fe200000010ff */
[----:B------:R-:W-:Y:S01]  /*1db0*/  @!P6 FMUL R42, R42, 0.5 ;  /* 0x3f0000002a2ae820 */ /* 0x000fe20000400000 */
[----:B------:R-:W3:Y:S01]  /*1dc0*/  MUFU.EX2 R38, R38 ;  /* 0x0000002600267308 */ /* 0x000ee20000000800 */
[----:B-1----:R-:W-:Y:S01]  /*1dd0*/  @!P2 FMUL R34, R34, R34 ;  /* 0x000000222222a220 */ /* 0x002fe20000400000 */
[----:B------:R-:W-:-:S05]  /*1de0*/  FSETP.GEU.AND P2, PT, R43, -126, PT ;  /* 0xc2fc00002b00780b */ /* 0x000fca0003f4e000 */
[----:B------:R-:W-:Y:S01]  /*1df0*/  @!P5 FMUL R50, R50, 0.5 ;  /* 0x3f0000003232d820 */ /* 0x000fe20000400000 */
[----:B------:R-:W1:Y:S01]  /*1e00*/  MUFU.EX2 R39, R39 ;  /* 0x0000002700277308 */ /* 0x000e620000000800 */
[----:B--2---:R-:W-:Y:S01]  /*1e10*/  @!P3 FMUL R35, R35, R35 ;  /* 0x000000232323b220 */ /* 0x004fe20000400000 */
[----:B------:R-:W-:-:S05]  /*1e20*/  FSETP.GEU.AND P3, PT, R46, -126, PT ;  /* 0xc2fc00002e00780b */ /* 0x000fca0003f6e000 */
[----:B------:R-:W-:Y:S01]  /*1e30*/  @!P2 FMUL R43, R43, 0.5 ;  /* 0x3f0000002b2ba820 */ /* 0x000fe20000400000 */
[----:B------:R-:W2:Y:S01]  /*1e40*/  MUFU.EX2 R42, R42 ;  /* 0x0000002a002a7308 */ /* 0x000ea20000000800 */
[----:B---3--:R-:W-:Y:S01]  /*1e50*/  @!P1 FMUL R38, R38, R38 ;  /* 0x0000002626269220 */ /* 0x008fe20000400000 */
[----:B------:R-:W-:-:S05]  /*1e60*/  FSETP.GEU.AND P1, PT, R47, -126, PT ;  /* 0xc2fc00002f00780b */ /* 0x000fca0003f2e000 */
[----:B------:R-:W-:Y:S01]  /*1e70*/  @!P3 FMUL R46, R46, 0.5 ;  /* 0x3f0000002e2eb820 */ /* 0x000fe20000400000 */
[----:B------:R3:W4:Y:S01]  /*1e80*/  MUFU.EX2 R17, R50 ;  /* 0x0000003200117308 */ /* 0x0007220000000800 */
[----:B-1----:R-:W-:Y:S01]  /*1e90*/  @!P4 FMUL R39, R39, R39 ;  /* 0x000000272727c220 */ /* 0x002fe20000400000 */
[----:B------:R-:W-:-:S05]  /*1ea0*/  FSETP.GEU.AND P4, PT, R51, -126, PT ;  /* 0xc2fc00003300780b */ /* 0x000fca0003f8e000 */
[----:B------:R-:W-:Y:S01]  /*1eb0*/  @!P1 FMUL R47, R47, 0.5 ;  /* 0x3f0000002f2f9820 */ /* 0x000fe20000400000 */
[----:B------:R-:W1:Y:S01]  /*1ec0*/  MUFU.EX2 R43, R43 ;  /* 0x0000002b002b7308 */ /* 0x000e620000000800 */
[----:B--2---:R-:W-:Y:S01]  /*1ed0*/  @!P6 FMUL R42, R42, R42 ;  /* 0x0000002a2a2ae220 */ /* 0x004fe20000400000 */
[----:B------:R-:W-:Y:S02]  /*1ee0*/  FSETP.GEU.AND P6, PT, R54, -126, PT ;  /* 0xc2fc00003600780b */ /* 0x000fe40003fce000 */
[----:B---3--:R-:W-:Y:S01]  /*1ef0*/  F2FP.BF16.F32.PACK_AB R50, R10, R5 ;  /* 0x000000050a32723e */ /* 0x008fe200000010ff */
[----:B------:R-:W-:Y:S02]  /*1f00*/  FADD R41, R13, R42 ;  /* 0x0000002a0d297221 */ /* 0x000fe40000000000 */
[----:B------:R-:W-:Y:S01]  /*1f10*/  @!P4 FMUL R51, R51, 0.5 ;  /* 0x3f0000003333c820 */ /* 0x000fe20000400000 */
[----:B------:R2:W3:Y:S01]  /*1f20*/  MUFU.EX2 R15, R46 ;  /* 0x0000002e000f7308 */ /* 0x0004e20000000800 */
[----:B----4-:R-:W-:Y:S01]  /*1f30*/  @!P5 FMUL R17, R17, R17 ;  /* 0x000000111111d220 */ /* 0x010fe20000400000 */
[----:B------:R-:W-:-:S03]  /*1f40*/  FSETP.GEU.AND P5, PT, R0, -126, PT ;  /* 0xc2fc00000000780b */ /* 0x000fc60003fae000 */
[----:B------:R-:W-:Y:S02]  /*1f50*/  FADD R44, R34, R17 ;  /* 0x00000011222c7221 */ /* 0x000fe40000000000 */
[----:B------:R-:W-:Y:S01]  /*1f60*/  @!P6 FMUL R54, R54, 0.5 ;  /* 0x3f0000003636e820 */ /* 0x000fe20000400000 */
[----:B------:R4:W5:Y:S01]  /*1f70*/  MUFU.EX2 R16, R47 ;  /* 0x0000002f00107308 */ /* 0x0009620000000800 */
[----:B-1----:R-:W-:Y:S01]  /*1f80*/  @!P2 FMUL R43, R43, R43 ;  /* 0x0000002b2b2ba220 */ /* 0x002fe20000400000 */
[----:B------:R-:W-:Y:S01]  /*1f90*/  FADD R44, R41, R44 ;  /* 0x0000002c292c7221 */ /* 0x000fe20000000000 */
[----:B--2---:R-:W-:-:S03]  /*1fa0*/  F2FP.BF16.F32.PACK_AB R46, R37, R36 ;  /* 0x00000024252e723e */ /* 0x004fc600000010ff */
[----:B------:R-:W-:Y:S01]  /*1fb0*/  F2FP.BF16.F32.PACK_AB R49, R43, R42 ;  /* 0x0000002a2b31723e */ /* 0x000fe200000010ff */
[----:B------:R-:W-:Y:S01]  /*1fc0*/  @!P5 FMUL R0, R0, 0.5 ;  /* 0x3f0000000000d820 */ /* 0x000fe20000400000 */
[----:B------:R1:W2:Y:S01]  /*1fd0*/  MUFU.EX2 R18, R51 ;  /* 0x0000003300127308 */ /* 0x0002a20000000800 */
[----:B---3--:R-:W-:Y:S01]  /*1fe0*/  @!P3 FMUL R15, R15, R15 ;  /* 0x0000000f0f0fb220 */ /* 0x008fe20000400000 */
[----:B----4-:R-:W-:-:S03]  /*1ff0*/  F2FP.BF16.F32.PACK_AB R47, R39, R38 ;  /* 0x00000026272f723e */ /* 0x010fc600000010ff */
[----:B------:R-:W-:-:S03]  /*2000*/  FADD R22, R30, R15 ;  /* 0x0000000f1e167221 */ /* 0x000fc60000000000 */
[----:B------:R3:W4:Y:S01]  /*2010*/  MUFU.EX2 R19, R54 ;  /* 0x0000003600137308 */ /* 0x0007220000000800 */
[----:B-----5:R-:W-:-:S04]  /*2020*/  @!P1 FMUL R16, R16, R16 ;  /* 0x0000001010109220 */ /* 0x020fc80000400000 */
[----:B------:R-:W-:Y:S01]  /*2030*/  FADD R23, R31, R16 ;  /* 0x000000101f177221 */ /* 0x000fe20000000000 */
[----:B-1----:R-:W-:Y:S02]  /*2040*/  F2FP.BF16.F32.PACK_AB R51, R16, R15 ;  /* 0x0000000f1033723e */ /* 0x002fe400000010ff */
[----:B------:R1:W5:Y:S01]  /*2050*/  MUFU.EX2 R20, R0 ;  /* 0x0000000000147308 */ /* 0x0003620000000800 */
[----:B--2---:R-:W-:Y:S01]  /*2060*/  @!P4 FMUL R18, R18, R18 ;  /* 0x000000121212c220 */ /* 0x004fe20000400000 */
[----:B---3--:R-:W-:-:S03]  /*2070*/  F2FP.BF16.F32.PACK_AB R54, R12, R11 ;  /* 0x0000000b0c36723e */ /* 0x008fc600000010ff */
[----:B------:R-:W-:Y:S01]  /*2080*/  FADD R41, R35, R18 ;  /* 0x0000001223297221 */ /* 0x000fe20000000000 */
[----:B------:R-:W-:Y:S01]  /*2090*/  F2FP.BF16.F32.PACK_AB R53, R18, R17 ;  /* 0x000000111235723e */ /* 0x000fe200000010ff */
[----:B----4-:R-:W-:Y:S01]  /*20a0*/  @!P6 FMUL R19, R19, R19 ;  /* 0x000000131313e220 */ /* 0x010fe20000400000 */
[----:B-1----:R-:W-:-:S03]  /*20b0*/  FADD R0, R14, R43 ;  /* 0x0000002b0e007221 */ /* 0x002fc60000000000 */
[----:B------:R-:W-:Y:S01]  /*20c0*/  FADD R45, R38, R19 ;  /* 0x00000013262d7221 */ /* 0x000fe20000000000 */
[----:B------:R-:W-:Y:S01]  /*20d0*/  FADD R0, R0, R41 ;  /* 0x0000002900007221 */ /* 0x000fe20000000000 */
[----:B-----5:R-:W-:Y:S02]  /*20e0*/  @!P5 FMUL R20, R20, R20 ;  /* 0x000000141414d220 */ /* 0x020fe40000400000 */
[----:B------:R-:W-:Y:S01]  /*20f0*/  FADD R45, R22, R45 ;  /* 0x0000002d162d7221 */ /* 0x000fe20000000000 */
[----:B------:R-:W-:Y:S01]  /*2100*/  MOV R22, UR7 ;  /* 0x0000000700167c02 */ /* 0x000fe20008000f00 */
[----:B------:R-:W-:Y:S02]  /*2110*/  FADD R26, R39, R20 ;  /* 0x00000014271a7221 */ /* 0x000fe40000000000 */
[----:B------:R-:W-:Y:S01]  /*2120*/  FADD R44, R44, R45 ;  /* 0x0000002d2c2c7221 */ /* 0x000fe20000000000 */
[----:B------:R1:W-:Y:S01]  /*2130*/  SYNCS.ARRIVE.TRANS64.A1T0 RZ, [R22+UR38], RZ ;  /* 0x000000ff16ff79a7 */ /* 0x0003e20008100026 */
[----:B------:R-:W-:Y:S01]  /*2140*/  F2FP.BF16.F32.PACK_AB R45, R35, R34 ;  /* 0x00000022232d723e */ /* 0x000fe200000010ff */
[----:B------:R-:W-:Y:S01]  /*2150*/  FADD R23, R23, R26 ;  /* 0x0000001a17177221 */ /* 0x000fe20000000000 */
[----:B------:R-:W-:-:S03]  /*2160*/  F2FP.BF16.F32.PACK_AB R26, R29, R28 ;  /* 0x0000001c1d1a723e */ /* 0x000fc600000010ff */
[----:B------:R-:W-:Y:S01]  /*2170*/  FADD R23, R0, R23 ;  /* 0x0000001700177221 */ /* 0x000fe20000000000 */
[----:B------:R-:W-:-:S03]  /*2180*/  FADD R0, R21, R2 ;  /* 0x0000000215007221 */ /* 0x000fc60000000000 */
[----:B------:R-:W-:Y:S01]  /*2190*/  FADD R2, R44, R23 ;  /* 0x000000172c027221 */ /* 0x000fe20000000000 */
[----:B------:R-:W-:Y:S01]  /*21a0*/  F2FP.BF16.F32.PACK_AB R44, R33, R32 ;  /* 0x00000020212c723e */ /* 0x000fe200000010ff */
[----:B-1----:R-:W-:Y:S06]  /*21b0*/  @!P0 BRA `(.L_x_19) ;  /* 0x0000000000048947 */ /* 0x002fec0003800000 */
[----:B------:R-:W-:Y:S01]  /*21c0*/  BPT.TRAP 0x1 ;  /* 0x000000040000795c */ /* 0x000fe20000300000 */
.L_x_19:
[----:B------:R-:W1:Y:S02]  /*21d0*/  SYNCS.PHASECHK.TRANS64.TRYWAIT P1, [UR36+0x18808], R56 ;  /* 0x01880838ff0075a7 */ /* 0x000e640008020164 */
[----:B-1----:R-:W-:Y:S05]  /*21e0*/  @!P1 BRA `(.L_x_20) ;  /* 0x0000006800989947 */ /* 0x002fea0003800000 */
.L_x_102:
[----:B------:R-:W-:Y:S01]  /*21f0*/  UIADD3 UR10, UR5, 0x380, URZ ;  /* 0x00000380050a7890 */ /* 0x000fe2000fffe03f */
[----:B------:R-:W-:Y:S01]  /*2200*/  WARPGROUP.ARRIVE ;  /* 0x00000000000079c5 */ /* 0x000fe20000000000 */
[----:B------:R-:W-:Y:S01]  /*2210*/  UMOV UR11, 0xc0000010 ;  /* 0xc0000010000b7882 */ /* 0x000fe20000000000 */
[----:B------:R-:W-:Y:S01]  /*2220*/  UIADD3 UR14, UR5, 0x400, URZ ;  /* 0x00000400050e7890 */ /* 0x000fe2000fffe03f */
[----:B------:R-:W-:Y:S01]  /*2230*/  F2FP.BF16.F32.PACK_AB R55, R20, R19 ;  /* 0x000000131437723e */ /* 0x000fe200000010ff */
[----:B------:R-:W-:Y:S01]  /*2240*/  UMOV UR15, 0xc0000010 ;  /* 0xc0000010000f7882 */ /* 0x000fe20000000000 */
[----:B------:R-:W-:Y:S01]  /*2250*/  UIADD3 UR18, UR5, 0x480, URZ ;  /* 0x0000048005127890 */ /* 0x000fe2000fffe03f */
[----:B------:R-:W-:Y:S02]  /*2260*/  UMOV UR19, 0xc0000010 ;  /* 0xc000001000137882 */ /* 0x000fe40000000000 */
[----:B------:R-:W-:Y:S01]  /*2270*/  HGMMA.64x16x16.F32.BF16 R104, R24, gdesc[UR8].tnspB, RZ, !UPT, gsb0 ;  /* 0x4020000818687df0 */ /* 0x000fe2000c0018ff */
[----:B------:R-:W-:Y:S01]  /*2280*/  UIADD3 UR22, UR5, 0x500, URZ ;  /* 0x0000050005167890 */ /* 0x000fe2000fffe03f */
[----:B------:R-:W-:Y:S01]  /*2290*/  UMOV UR23, 0xc0000010 ;  /* 0xc000001000177882 */ /* 0x000fe20000000000 */
[----:B------:R-:W-:Y:S01]  /*22a0*/  UIADD3 UR10, UR5, 0x580, URZ ;  /* 0x00000580050a7890 */ /* 0x000fe2000fffe03f */
[----:B------:R-:W-:Y:S01]  /*22b0*/  UMOV UR11, 0xc0000010 ;  /* 0xc0000010000b7882 */ /* 0x000fe20000000000 */
[----:B------:R-:W-:-:S02]  /*22c0*/  WARPGROUP.DEPBAR.LE gsb0, 0x0 ;  /* 0x00008000000079c5 */ /* 0x000fc40000010000 */
[----:B------:R-:W-:-:S06]  /*22d0*/  WARPGROUP.ARRIVE ;  /* 0x00000000000079c5 */ /* 0x000fcc0000000000 */
[----:B------:R-:W-:Y:S01]  /*22e0*/  HGMMA.64x16x16.F32.BF16 R96, R24, gdesc[UR12].tnspB, RZ, !UPT, gsb0 ;  /* 0x4020000c18607df0 */ /* 0x000fe2000c0018ff */
[----:B------:R-:W-:Y:S01]  /*22f0*/  UIADD3 UR14, UR5, 0x600, URZ ;  /* 0x00000600050e7890 */ /* 0x000fe2000fffe03f */
[----:B------:R-:W-:Y:S01]  /*2300*/  UMOV UR15, 0xc0000010 ;  /* 0xc0000010000f7882 */ /* 0x000fe20000000000 */
[----:B------:R-:W-:Y:S02]  /*2310*/  WARPGROUP.DEPBAR.LE gsb0, 0x0 ;  /* 0x00008000000079c5 */ /* 0x000fe40000010000 */
        /* <DEDUP_REMOVED lines=20> */
[----:B-1----:R-:W-:-:S06]  /*2460*/  WARPGROUP.ARRIVE ;  /* 0x00000000000079c5 */ /* 0x002fcc0000000000 */
[----:B------:R-:W-:Y:S01]  /*2470*/  HGMMA.64x16x16.F32.BF16 R56, R24, gdesc[UR16].tnspB, RZ, !UPT, gsb0 ;  /* 0x4020001018387df0 */ /* 0x000fe2000c0018ff */
[----:B------:R-:W-:Y:S01]  /*2480*/  UIADD3 UR18, UR5, 0x4a0, URZ ;  /* 0x000004a005127890 */ /* 0x000fe2000fffe03f */
[----:B------:R-:W-:Y:S01]  /*2490*/  UMOV UR19, 0xc0000010 ;  /* 0xc000001000137882 */ /* 0x000fe20000000000 */
[----:B------:R-:W-:Y:S02]  /*24a0*/  WARPGROUP.DEPBAR.LE gsb0, 0x0 ;  /* 0x00008000000079c5 */ /* 0x000fe40000010000 */
[----:B------:R-:W-:-:S06]  /*24b0*/  WARPGROUP.ARRIVE ;  /* 0x00000000000079c5 */ /* 0x000fcc0000000000 */
[----:B------:R-:W-:Y:S01]  /*24c0*/  HGMMA.64x16x16.F32.BF16 R104, R44, gdesc[UR8].tnspB, R104, gsb0 ;  /* 0x402000082c687df0 */ /* 0x000fe20008001868 */
        /* <DEDUP_REMOVED lines=84> */
[----:B------:R-:W-:Y:S03]  /*2a10*/  HGMMA.64x16x16.F32.BF16 R80, R52, gdesc[UR20].tnspB, R80, gsb0 ;  /* 0x4020001434507df0 */ /* 0x000fe60008001850 */
        /* <DEDUP_REMOVED lines=10> */
[----:B------:R-:W-:Y:S05]  /*2ac0*/  @!P0 BRA `(.L_x_21) ;  /* 0x0000000000048947 */ /* 0x000fea0003800000 */
[----:B------:R-:W-:Y:S01]  /*2ad0*/  BPT.TRAP 0x1 ;  /* 0x000000040000795c */ /* 0x000fe20000300000 */
.L_x_21:
[----:B------:R-:W-:Y:S02]  /*2ae0*/  UISETP.GT.U32.AND UP0, UPT, UR4, 0x1, UPT ;  /* 0x000000010400788c */ /* 0x000fe4000bf04070 */
[----:B------:R-:W-:-:S04]  /*2af0*/  UIADD3 UR7, UR36, 0x18828, URZ ;  /* 0x0001882824077890 */ /* 0x000fc8000fffe03f */
[----:B------:R-:W-:Y:S01]  /*2b00*/  PLOP3.LUT P1, PT, PT, PT, UP0, 0x80, 0x0 ;  /* 0x000000000000781c */ /* 0x000fe20003f2f008 */
[----:B------:R-:W-:-:S09]  /*2b10*/  UPRMT UR7, URZ, 0x654, UR7 ;  /* 0x000006543f077896 */ /* 0x000fd20008000007 */
[----:B------:R-:W-:Y:S03]  /*2b20*/  SYNCS.ARRIVE.TRANS64.RED.A1T0 RZ, [UR7], RZ ;  /* 0x000000ffffff79a7 */ /* 0x000fe60008100407 */
[----:B------:R-:W-:Y:S05]  /*2b30*/  @P1 BRA `(.L_x_22) ;  /* 0x0000000000041947 */ /* 0x000fea0003800000 */
[----:B------:R-:W-:Y:S01]  /*2b40*/  BPT.TRAP 0x1 ;  /* 0x000000040000795c */ /* 0x000fe20000300000 */
.L_x_22:
[----:B------:R-:W1:Y:S02]  /*2b50*/  LDC R5, c[0x0][0x28c] ;  /* 0x0000a300ff057b82 */ /* 0x000e640000000800 */
[----:B-1----:R-:W-:-:S13]  /*2b60*/  ISETP.GE.AND P2, PT, R5, 0x41, PT ;  /* 0x000000410500780c */ /* 0x002fda0003f46270 */
[----:B------:R-:W-:Y:S05]  /*2b70*/  @!P2 BRA `(.L_x_23) ;  /* 0x0000002000c0a947 */ /* 0x000fea0003800000 */
[----:B------:R-:W-:Y:S01]  /*2b80*/  IADD3 R5, R5, 0x3f, RZ ;  /* 0x0000003f05057810 */ /* 0x000fe20007ffe0ff */
[----:B------:R-:W-:Y:S01]  /*2b90*/  UMOV UR7, 0x2 ;  /* 0x0000000200077882 */ /* 0x000fe20000000000 */
[----:B------:R-:W-:Y:S01]  /*2ba0*/  MOV R7, R3 ;  /* 0x0000000300077202 */ /* 0x000fe20000000f00 */
[----:B------:R-:W-:Y:S01]  /*2bb0*/  UMOV UR4, 0x1 ;  /* 0x0000000100047882 */ /* 0x000fe20000000000 */
[----:B------:R-:W-:Y:S01]  /*2bc0*/  SHF.R.S32.HI R6, RZ, 0x1f, R5 ;  /* 0x0000001fff067819 */ /* 0x000fe20000011405 */
[----:B------:R-:W-:Y:S01]  /*2bd0*/  ULDC UR38, c[0x0][0x604] ;  /* 0x0001810000267ab9 */ /* 0x000fe20000000800 */
[----:B------:R-:W-:Y:S02]  /*2be0*/  MOV R9, R4 ;  /* 0x0000000400097202 */ /* 0x000fe40000000f00 */
[----:B------:R-:W-:Y:S02]  /*2bf0*/  LEA.HI R5, R6, R5, RZ, 0x6 ;  /* 0x0000000506057211 */ /* 0x000fe400078f30ff */
[----:B------:R-:W-:-:S02]  /*2c00*/  MOV R6, RZ ;  /* 0x000000ff00067202 */ /* 0x000fc40000000f00 */
[----:B------:R-:W-:-:S07]  /*2c10*/  SHF.R.S32.HI R5, RZ, 0x6, R5 ;  /* 0x00000006ff057819 */ /* 0x000fce0000011405 */
.L_x_34:
[----:B------:R-:W-:Y:S05]  /*2c20*/  @!P0 BRA `(.L_x_24) ;  /* 0x0000000000048947 */ /* 0x000fea0003800000 */
[----:B------:R-:W-:Y:S01]  /*2c30*/  BPT.TRAP 0x1 ;  /* 0x000000040000795c */ /* 0x000fe20000300000 */
.L_x_24:
[----:B------:R-:W-:Y:S01]  /*2c40*/  ULEA UR10, UR7, UR36, 0x3 ;  /* 0x00000024070a7291 */ /* 0x000fe2000f8e183f */
[----:B------:R-:W-:-:S08]  /*2c50*/  SHF.L.U32 R3, R6, 0x1f, RZ ;  /* 0x0000001f06037819 */ /* 0x000fd000000006ff */
[----:B------:R-:W1:Y:S02]  /*2c60*/  SYNCS.PHASECHK.TRANS64.TRYWAIT P2, [UR10+0x18800], R3 ;  /* 0x01880003ff0075a7 */ /* 0x000e64000804014a */
[----:B-1----:R-:W-:Y:S05]  /*2c70*/  @!P2 BRA `(.L_x_25) ;  /* 0x00000060000ca947 */ /* 0x002fea0003800000 */
.L_x_103:
[----:B------:R-:W-:Y:S01]  /*2c80*/  UIMAD UR10, UR7, 0x380, UR6 ;  /* 0x00000380070a78a4 */ /* 0x000fe2000f8e0206 */
[----:B------:R-:W-:Y:S01]  /*2c90*/  WARPGROUP.ARRIVE ;  /* 0x00000000000079c5 */ /* 0x000fe20000000000 */
[----:B------:R-:W-:Y:S01]  /*2ca0*/  UMOV UR11, 0xc0000010 ;  /* 0xc0000010000b7882 */ /* 0x000fe20000000000 */
[----:B------:R-:W-:Y:S01]  /*2cb0*/  UMOV UR15, 0xc0000010 ;  /* 0xc0000010000f7882 */ /* 0x000fe20000000000 */
[----:B------:R-:W-:Y:S02]  /*2cc0*/  UIADD3 UR14, UR10, 0x80, URZ ;  /* 0x000000800a0e7890 */ /* 0x000fe4000fffe03f */
[----:B------:R-:W-:Y:S01]  /*2cd0*/  UIADD3 UR18, UR10, 0x100, URZ ;  /* 0x000001000a127890 */ /* 0x000fe2000fffe03f */
[----:B------:R-:W-:Y:S02]  /*2ce0*/  UMOV UR19, 0xc0000010 ;  /* 0xc000001000137882 */ /* 0x000fe40000000000 */
[----:B------:R-:W-:Y:S01]  /*2cf0*/  HGMMA.64x64x16.F32.BF16 R24, gdesc[UR8], RZ, !UPT, gsb0 ;  /* 0x00e00000081879f0 */ /* 0x000fe2000c0018ff */
[----:B------:R-:W-:Y:S01]  /*2d00*/  UIADD3 UR22, UR10, 0x180, URZ ;  /* 0x000001800a167890 */ /* 0x000fe2000fffe03f */
[----:B------:R-:W-:Y:S01]  /*2d10*/  UMOV UR23, 0xc0000010 ;  /* 0xc000001000177882 */ /* 0x000fe20000000000 */
[----:B------:R-:W-:Y:S01]  /*2d20*/  UIADD3 UR26, UR10, 0x200, URZ ;  /* 0x000002000a1a7890 */ /* 0x000fe2000fffe03f */
[----:B------:R-:W-:Y:S01]  /*2d30*/  UMOV UR27, 0xc0000010 ;  /* 0xc0000010001b7882 */ /* 0x000fe20000000000 */
[----:B------:R-:W-:Y:S01]  /*2d40*/  UIADD3 UR30, UR10, 0x280, URZ ;  /* 0x000002800a1e7890 */ /* 0x000fe2000fffe03f */
[----:B------:R-:W-:Y:S01]  /*2d50*/  UMOV UR31, 0xc0000010 ;  /* 0xc0000010001f7882 */ /* 0x000fe20000000000 */
[----:B------:R-:W-:Y:S01]  /*2d60*/  UIADD3 UR34, UR10, 0x300, URZ ;  /* 0x000003000a227890 */ /* 0x000fe2000fffe03f */
[----:B------:R-:W-:Y:S01]  /*2d70*/  UMOV UR35, 0xc0000010 ;  /* 0xc000001000237882 */ /* 0x000fe20000000000 */
[----:B------:R-:W-:-:S04]  /*2d80*/  UIADD3 UR7, UR7, 0x1, URZ ;  /* 0x0000000107077890 */ /* 0x000fc8000fffe03f */
[----:B------:R-:W-:-:S04]  /*2d90*/  UISETP.NE.AND UP0, UPT, UR7, 0x5, UPT ;  /* 0x000000050700788c */ /* 0x000fc8000bf05270 */
[----:B------:R-:W-:Y:S02]  /*2da0*/  USEL UR10, URZ, 0x1, UP0 ;  /* 0x000000013f0a7887 */ /* 0x000fe40008000000 */
[----:B------:R-:W-:-:S04]  /*2db0*/  USEL UR7, UR7, URZ, UP0 ;  /* 0x0000003f07077287 */ /* 0x000fc80008000000 */
[----:B------:R-:W-:Y:S01]  /*2dc0*/  LOP3.LUT R6, R6, UR10, RZ, 0x3c, !PT ;  /* 0x0000000a06067c12 */ /* 0x000fe2000f8e3cff */
        /* <DEDUP_REMOVED lines=19> */
[----:B------:R-:W-:Y:S05]  /*2f00*/  @!P0 BRA `(.L_x_26) ;  /* 0x0000000000048947 */ /* 0x000fea0003800000 */
[----:B------:R-:W-:Y:S01]  /*2f10*/  BPT.TRAP 0x1 ;  /* 0x000000040000795c */ /* 0x000fe20000300000 */
.L_x_26:
[----:B-1----:R-:W-:Y:S01]  /*2f20*/  FMNMX R4, R24, R7, !PT ;  /* 0x0000000718047209 */ /* 0x002fe20007800000 */
[----:B------:R-:W-:Y:S01]  /*2f30*/  ULEA UR10, UR7, UR36, 0x3 ;  /* 0x00000024070a7291 */ /* 0x000fe2000f8e183f */
[----:B------:R-:W-:Y:S02]  /*2f40*/  FMNMX R10, R26, R9, !PT ;  /* 0x000000091a0a7209 */ /* 0x000fe40007800000 */
[----:B------:R-:W-:Y:S02]  /*2f50*/  FMNMX R3, R25, R4, !PT ;  /* 0x0000000419037209 */ /* 0x000fe40007800000 */
[----:B------:R-:W-:Y:S02]  /*2f60*/  FMNMX R11, R27, R10, !PT ;  /* 0x0000000a1b0b7209 */ /* 0x000fe40007800000 */
[----:B------:R-:W-:Y:S02]  /*2f70*/  FMNMX R4, R28, R3, !PT ;  /* 0x000000031c047209 */ /* 0x000fe40007800000 */
[----:B------:R-:W-:-:S02]  /*2f80*/  FMNMX R10, R30, R11, !PT ;  /* 0x0000000b1e0a7209 */ /* 0x000fc40007800000 */
[----:B------:R-:W-:Y:S02]  /*2f90*/  FMNMX R3, R29, R4, !PT ;  /* 0x000000041d037209 */ /* 0x000fe40007800000 */
[----:B------:R-:W-:Y:S02]  /*2fa0*/  FMNMX R11, R31, R10, !PT ;  /* 0x0000000a1f0b7209 */ /* 0x000fe40007800000 */
[----:B------:R-:W-:Y:S02]  /*2fb0*/  FMNMX R4, R32, R3, !PT ;  /* 0x0000000320047209 */ /* 0x000fe40007800000 */
[----:B------:R-:W-:Y:S02]  /*2fc0*/  FMNMX R10, R34, R11, !PT ;  /* 0x0000000b220a7209 */ /* 0x000fe40007800000 */
[----:B------:R-:W-:Y:S02]  /*2fd0*/  FMNMX R3, R33, R4, !PT ;  /* 0x0000000421037209 */ /* 0x000fe40007800000 */
[----:B------:R-:W-:-:S02]  /*2fe0*/  FMNMX R11, R35, R10, !PT ;  /* 0x0000000a230b7209 */ /* 0x000fc40007800000 */
        /* <DEDUP_REMOVED lines=10> */
[----:B------:R-:W1:Y:S02]  /*3090*/  SHFL.BFLY PT, R3, R4, 0x1, 0x1f ;  /* 0x0c201f0004037f89 */ /* 0x000e6400000e0000 */
[----:B-1----:R-:W-:Y:S02]  /*30a0*/  FMNMX R8, R4, R3, !PT ;  /* 0x0000000304087209 */ /* 0x002fe40007800000 */
[----:B------:R-:W-:-:S03]  /*30b0*/  FMNMX R4, R38, R11, !PT ;  /* 0x0000000b26047209 */ /* 0x000fc60007800000 */
[----:B------:R-:W1:Y:S01]  /*30c0*/  SHFL.BFLY PT, R3, R8, 0x2, 0x1f ;  /* 0x0c401f0008037f89 */ /* 0x000e6200000e0000 */
[----:B------:R-:W-:-:S04]  /*30d0*/  FMNMX R11, R39, R4, !PT ;  /* 0x00000004270b7209 */ /* 0x000fc80007800000 */
[----:B------:R-:W-:-:S04]  /*30e0*/  FMNMX R4, R42, R11, !PT ;  /* 0x0000000b2a047209 */ /* 0x000fc80007800000 */
[----:B------:R-:W-:-:S04]  /*30f0*/  FMNMX R11, R43, R4, !PT ;  /* 0x000000042b0b7209 */ /* 0x000fc80007800000 */
[----:B------:R-:W-:-:S04]  /*3100*/  FMNMX R4, R46, R11, !PT ;  /* 0x0000000b2e047209 */ /* 0x000fc80007800000 */
[----:B------:R-:W-:-:S04]  /*3110*/  FMNMX R11, R47, R4, !PT ;  /* 0x000000042f0b7209 */ /* 0x000fc80007800000 */
[----:B------:R-:W-:Y:S02]  /*3120*/  FMNMX R4, R50, R11, !PT ;  /* 0x0000000b32047209 */ /* 0x000fe40007800000 */
[----:B-1----:R-:W-:Y:S02]  /*3130*/  FMNMX R3, R8, R3, !PT ;  /* 0x0000000308037209 */ /* 0x002fe40007800000 */
[----:B------:R-:W-:Y:S02]  /*3140*/  FMNMX R11, R51, R4, !PT ;  /* 0x00000004330b7209 */ /* 0x000fe40007800000 */
[C---:B------:R-:W-:Y:S02]  /*3150*/  FSETP.NEU.AND P2, PT, R3.reuse, -INF , PT ;  /* 0xff8000000300780b */ /* 0x040fe40003f4d000 */
[----:B------:R-:W-:Y:S02]  /*3160*/  FMNMX R4, R54, R11, !PT ;  /* 0x0000000b36047209 */ /* 0x000fe40007800000 */
[----:B------:R-:W-:-:S02]  /*3170*/  FSEL R10, R3, RZ, P2 ;  /* 0x000000ff030a7208 */ /* 0x000fc40001000000 */
[----:B------:R-:W-:-:S03]  /*3180*/  FMNMX R4, R55, R4, !PT ;  /* 0x0000000437047209 */ /* 0x000fc60007800000 */
[C---:B------:R-:W-:Y:S01]  /*3190*/  FMUL R8, R10.reuse, UR38 ;  /* 0x000000260a087c20 */ /* 0x040fe20008400000 */
[----:B------:R-:W-:Y:S01]  /*31a0*/  FADD R10, -R10, R7 ;  /* 0x000000070a0a7221 */ /* 0x000fe20000000100 */
[----:B------:R-:W1:Y:S02]  /*31b0*/  SHFL.BFLY PT, R11, R4, 0x1, 0x1f ;  /* 0x0c201f00040b7f89 */ /* 0x000e6400000e0000 */
[--C-:B------:R-:W-:Y:S01]  /*31c0*/  FFMA R24, R24, UR38, -R8.reuse ;  /* 0x0000002618187c23 */ /* 0x100fe20008000808 */
[--C-:B------:R-:W-:Y:S01]  /*31d0*/  FFMA R25, R25, UR38, -R8.reuse ;  /* 0x0000002619197c23 */ /* 0x100fe20008000808 */
[--C-:B------:R-:W-:Y:S01]  /*31e0*/  FFMA R28, R28, UR38, -R8.reuse ;  /* 0x000000261c1c7c23 */ /* 0x100fe20008000808 */
[--C-:B------:R-:W-:Y:S01]  /*31f0*/  FFMA R32, R32, UR38, -R8.reuse ;  /* 0x0000002620207c23 */ /* 0x100fe20008000808 */
[--C-:B------:R-:W-:Y:S01]  /*3200*/  FFMA R29, R29, UR38, -R8.reuse ;  /* 0x000000261d1d7c23 */ /* 0x100fe20008000808 */
[----:B------:R-:W-:Y:S01]  /*3210*/  FSETP.GEU.AND P5, PT, R24, -126, PT ;  /* 0xc2fc00001800780b */ /* 0x000fe20003fae000 */
        /* <DEDUP_REMOVED lines=9> */
[--C-:B------:R-:W-:Y:S01]  /*32b0*/  FFMA R44, R44, UR38, -R8.reuse ;  /* 0x000000262c2c7c23 */ /* 0x100fe20008000808 */
[--C-:B------:R-:W-:Y:S01]  /*32c0*/  FFMA R45, R45, UR38, -R8.reuse ;  /* 0x000000262d2d7c23 */ /* 0x100fe20008000808 */
[--C-:B------:R-:W-:Y:S01]  /*32d0*/  FFMA R48, R48, UR38, -R8.reuse ;  /* 0x0000002630307c23 */ /* 0x100fe20008000808 */
[----:B------:R-:W-:Y:S01]  /*32e0*/  @!P5 FMUL R24, R24, 0.5 ;  /* 0x3f0000001818d820 */ /* 0x000fe20000400000 */
[--C-:B------:R-:W-:Y:S01]  /*32f0*/  FFMA R49, R49, UR38, -R8.reuse ;  /* 0x0000002631317c23 */ /* 0x100fe20008000808 */
[----:B------:R-:W-:Y:S01]  /*3300*/  @!P3 FMUL R25, R25, 0.5 ;  /* 0x3f0000001919b820 */ /* 0x000fe20000400000 */
[--C-:B------:R-:W-:Y:S01]  /*3310*/  FFMA R52, R52, UR38, -R8.reuse ;  /* 0x0000002634347c23 */ /* 0x100fe20008000808 */
[----:B------:R-:W-:Y:S01]  /*3320*/  @!P2 FMUL R28, R28, 0.5 ;  /* 0x3f0000001c1ca820 */ /* 0x000fe20000400000 */
[----:B-1----:R-:W-:Y:S01]  /*3330*/  FMNMX R4, R4, R11, !PT ;  /* 0x0000000b04047209 */ /* 0x002fe20007800000 */
[----:B------:R-:W1:Y:S01]  /*3340*/  MUFU.EX2 R24, R24 ;  /* 0x0000001800187308 */ /* 0x000e620000000800 */
[----:B------:R-:W-:Y:S01]  /*3350*/  @!P6 FMUL R32, R32, 0.5 ;  /* 0x3f0000002020e820 */ /* 0x000fe20000400000 */
[----:B------:R-:W-:Y:S01]  /*3360*/  @!P4 FMUL R29, R29, 0.5 ;  /* 0x3f0000001d1dc820 */ /* 0x000fe20000400000 */
[----:B------:R-:W-:Y:S01]  /*3370*/  FFMA R53, R53, UR38, -R8 ;  /* 0x0000002635357c23 */ /* 0x000fe20008000808 */
[----:B------:R-:W2:Y:S01]  /*3380*/  SHFL.BFLY PT, R15, R4, 0x2, 0x1f ;  /* 0x0c401f00040f7f89 */ /* 0x000ea200000e0000 */
[----:B------:R-:W-:-:S03]  /*3390*/  FMUL R10, R10, UR38 ;  /* 0x000000260a0a7c20 */ /* 0x000fc60008400000 */
[----:B------:R-:W3:Y:S08]  /*33a0*/  MUFU.EX2 R25, R25 ;  /* 0x0000001900197308 */ /* 0x000ef00000000800 */
[----:B------:R-:W4:Y:S01]  /*33b0*/  MUFU.EX2 R28, R28 ;  /* 0x0000001c001c7308 */ /* 0x000f220000000800 */
[----:B-1----:R-:W-:Y:S01]  /*33c0*/  @!P5 FMUL R24, R24, R24 ;  /* 0x000000181818d220 */ /* 0x002fe20000400000 */
[----:B------:R-:W-:-:S06]  /*33d0*/  FSETP.GEU.AND P5, PT, R33, -126, PT ;  /* 0xc2fc00002100780b */ /* 0x000fcc0003fae000 */
[----:B------:R-:W1:Y:S01]  /*33e0*/  MUFU.EX2 R32, R32 ;  /* 0x0000002000207308 */ /* 0x000e620000000800 */
[----:B---3--:R-:W-:Y:S01]  /*33f0*/  @!P3 FMUL R25, R25, R25 ;  /* 0x000000191919b220 */ /* 0x008fe20000400000 */
[----:B------:R-:W-:Y:S02]  /*3400*/  FSETP.GEU.AND P3, PT, R36, -126, PT ;  /* 0xc2fc00002400780b */ /* 0x000fe40003f6e000 */
[----:B--2---:R-:W-:-:S03]  /*3410*/  FMNMX R4, R4, R15, !PT ;  /* 0x0000000f04047209 */ /* 0x004fc60007800000 */
[----:B------:R-:W-:Y:S01]  /*3420*/  @!P5 FMUL R33, R33, 0.5 ;  /* 0x3f0000002121d820 */ /* 0x000fe20000400000 */
[----:B------:R-:W2:Y:S01]  /*3430*/  MUFU.EX2 R29, R29 ;  /* 0x0000001d001d7308 */ /* 0x000ea20000000800 */
[----:B----4-:R-:W-:Y:S01]  /*3440*/  @!P2 FMUL R28, R28, R28 ;  /* 0x0000001c1c1ca220 */ /* 0x010fe20000400000 */
[----:B------:R-:W-:-:S05]  /*3450*/  FSETP.GEU.AND P2, PT, R37, -126, PT ;  /* 0xc2fc00002500780b */ /* 0x000fca0003f4e000 */
        /* <DEDUP_REMOVED lines=23> */
[----:B------:R-:W-:-:S03]  /*35d0*/  FSETP.NEU.AND P6, PT, R4, -INF , PT ;  /* 0xff8000000400780b */ /* 0x000fc60003fcd000 */
[----:B------:R-:W-:Y:S01]  /*35e0*/  FADD R7, R25, R12 ;  /* 0x0000000c19077221 */ /* 0x000fe20000000000 */
[----:B------:R-:W-:Y:S01]  /*35f0*/  FSEL R18, R4, RZ, P6 ;  /* 0x000000ff04127208 */ /* 0x000fe20003000000 */
[----:B------:R-:W-:Y:S01]  /*3600*/  @!P2 FMUL R48, R48, 0.5 ;  /* 0x3f0000003030a820 */ /* 0x000fe20000400000 */
[----:B------:R-:W3:Y:S01]  /*3610*/  MUFU.EX2 R14, R45 ;  /* 0x0000002d000e7308 */ /* 0x000ee20000000800 */
[----:B-1----:R-:W-:Y:S01]  /*3620*/  @!P4 FMUL R11, R11, R11 ;  /* 0x0000000b0b0bc220 */ /* 0x002fe20000400000 */
[----:B------:R-:W-:Y:S01]  /*3630*/  FSETP.GEU.AND P4, PT, R49, -126, PT ;  /* 0xc2fc00003100780b */ /* 0x000fe20003f8e000 */
[----:B------:R-:W-:Y:S01]  /*3640*/  FMUL R19, R18, UR38 ;  /* 0x0000002612137c20 */ /* 0x000fe20008400000 */
[----:B------:R-:W-:Y:S01]  /*3650*/  FSETP.GEU.AND P6, PT, R52, -126, PT ;  /* 0xc2fc00003400780b */ /* 0x000fe20003fce000 */
[----:B------:R-:W-:Y:S01]  /*3660*/  FADD R18, -R18, R9 ;  /* 0x0000000912127221 */ /* 0x000fe20000000100 */
[----:B------:R-:W-:Y:S01]  /*3670*/  FADD R9, R24, R11 ;  /* 0x0000000b18097221 */ /* 0x000fe20000000000 */
[--C-:B------:R-:W-:Y:S01]  /*3680*/  FFMA R26, R26, UR38, -R19.reuse ;  /* 0x000000261a1a7c23 */ /* 0x100fe20008000813 */
[----:B------:R-:W1:Y:S01]  /*3690*/  MUFU.EX2 R15, R48 ;  /* 0x00000030000f7308 */ /* 0x000e620000000800 */
[----:B--2---:R-:W-:Y:S01]  /*36a0*/  @!P5 FMUL R13, R13, R13 ;  /* 0x0000000d0d0dd220 */ /* 0x004fe20000400000 */
[----:B------:R-:W-:Y:S01]  /*36b0*/  FSETP.GEU.AND P5, PT, R53, -126, PT ;  /* 0xc2fc00003500780b */ /* 0x000fe20003fae000 */
[--C-:B------:R-:W-:Y:S01]  /*36c0*/  FFMA R20, R27, UR38, -R19.reuse ;  /* 0x000000261b147c23 */ /* 0x100fe20008000813 */
[--C-:B------:R-:W-:Y:S01]  /*36d0*/  FFMA R21, R30, UR38, -R19.reuse ;  /* 0x000000261e157c23 */ /* 0x100fe20008000813 */
[--C-:B------:R-:W-:Y:S01]  /*36e0*/  FFMA R22, R31, UR38, -R19.reuse ;  /* 0x000000261f167c23 */ /* 0x100fe20008000813 */
[--C-:B------:R-:W-:Y:S01]  /*36f0*/  FFMA R23, R34, UR38, -R19.reuse ;  /* 0x0000002622177c23 */ /* 0x100fe20008000813 */
[----:B------:R-:W-:Y:S01]  /*3700*/  @!P4 FMUL R49, R49, 0.5 ;  /* 0x3f0000003131c820 */ /* 0x000fe20000400000 */
[--C-:B------:R-:W-:Y:S01]  /*3710*/  FFMA R42, R42, UR38, -R19.reuse ;  /* 0x000000262a2a7c23 */ /* 0x100fe20008000813 */
[----:B---3--:R-:W-:Y:S01]  /*3720*/  @!P3 FMUL R14, R14, R14 ;  /* 0x0000000e0e0eb220 */ /* 0x008fe20000400000 */
[----:B------:R-:W-:Y:S01]  /*3730*/  FSETP.GEU.AND P3, PT, R26, -126, PT ;  /* 0xc2fc00001a00780b */ /* 0x000fe20003f6e000 */
[----:B------:R-:W2:Y:S01]  /*3740*/  MUFU.EX2 R8, R49 ;  /* 0x0000003100087308 */ /* 0x000ea20000000800 */
[----:B------:R-:W-:Y:S01]  /*3750*/  @!P6 FMUL R52, R52, 0.5 ;  /* 0x3f0000003434e820 */ /* 0x000fe20000400000 */
[--C-:B------:R-:W-:Y:S01]  /*3760*/  FFMA R43, R43, UR38, -R19.reuse ;  /* 0x000000262b2b7c23 */ /* 0x100fe20008000813 */
[--C-:B------:R-:W-:Y:S01]  /*3770*/  FFMA R46, R46, UR38, -R19.reuse ;  /* 0x000000262e2e7c23 */ /* 0x100fe20008000813 */
[----:B------:R-:W-:Y:S01]  /*3780*/  @!P5 FMUL R53, R53, 0.5 ;  /* 0x3f0000003535d820 */ /* 0x000fe20000400000 */
[--C-:B------:R-:W-:Y:S01]  /*3790*/  FFMA R47, R47, UR38, -R19.reuse ;  /* 0x000000262f2f7c23 */ /* 0x100fe20008000813 */
[----:B-1----:R-:W-:Y:S01]  /*37a0*/  @!P2 FMUL R15, R15, R15 ;  /* 0x0000000f0f0fa220 */ /* 0x002fe20000400000 */
[----:B------:R-:W-:Y:S01]  /*37b0*/  FSETP.GEU.AND P2, PT, R20, -126, PT ;  /* 0xc2fc00001400780b */ /* 0x000fe20003f4e000 */
[----:B------:R-:W1:Y:S01]  /*37c0*/  MUFU.EX2 R17, R52 ;  /* 0x0000003400117308 */ /* 0x000e620000000800 */
[--C-:B------:R-:W-:Y:S01]  /*37d0*/  FFMA R50, R50, UR38, -R19.reuse ;  /* 0x0000002632327c23 */ /* 0x100fe20008000813 */
[--C-:B------:R-:W-:Y:S01]  /*37e0*/  FFMA R51, R51, UR38, -R19.reuse ;  /* 0x0000002633337c23 */ /* 0x100fe20008000813 */
[--C-:B------:R-:W-:Y:S01]  /*37f0*/  FFMA R54, R54, UR38, -R19.reuse ;  /* 0x0000002636367c23 */ /* 0x100fe20008000813 */
[----:B------:R-:W-:Y:S01]  /*3800*/  @!P3 FMUL R26, R26, 0.5 ;  /* 0x3f0000001a1ab820 */ /* 0x000fe20000400000 */
[----:B------:R-:W-:Y:S01]  /*3810*/  FFMA R55, R55, UR38, -R19 ;  /* 0x0000002637377c23 */ /* 0x000fe20008000813 */
[----:B------:R-:W-:-:S02]  /*3820*/  F2FP.BF16.F32.PACK_AB R24, R25, R24 ;  /* 0x000000181918723e */ /* 0x000fc400000010ff */
[----:B------:R-:W3:Y:S01]  /*3830*/  MUFU.EX2 R16, R53 ;  /* 0x0000003500107308 */ /* 0x000ee20000000800 */
[----:B--2---:R-:W-:Y:S01]  /*3840*/  @!P4 FMUL R8, R8, R8 ;  /* 0x000000080808c220 */ /* 0x004fe20000400000 */
[----:B------:R-:W-:Y:S02]  /*3850*/  FSETP.GEU.AND P4, PT, R21, -126, PT ;  /* 0xc2fc00001500780b */ /* 0x000fe40003f8e000 */
[----:B------:R-:W-:-:S04]  /*3860*/  @!P2 FMUL R20, R20, 0.5 ;  /* 0x3f0000001414a820 */ /* 0x000fc80000400000 */
[----:B------:R2:W4:Y:S01]  /*3870*/  MUFU.EX2 R27, R26 ;  /* 0x0000001a001b7308 */ /* 0x0005220000000800 */
[----:B-1----:R-:W-:Y:S01]  /*3880*/  @!P6 FMUL R17, R17, R17 ;  /* 0x000000111111e220 */ /* 0x002fe20000400000 */
[----:B------:R-:W-:-:S05]  /*3890*/  FSETP.GEU.AND P6, PT, R22, -126, PT ;  /* 0xc2fc00001600780b */ /* 0x000fca0003fce000 */
[----:B------:R-:W-:Y:S01]  /*38a0*/  @!P4 FMUL R21, R21, 0.5 ;  /* 0x3f0000001515c820 */ /* 0x000fe20000400000 */
[----:B------:R1:W5:Y:S01]  /*38b0*/  MUFU.EX2 R30, R20 ;  /* 0x00000014001e7308 */ /* 0x0003620000000800 */
[----:B--2---:R-:W-:Y:S01]  /*38c0*/  FFMA R26, R35, UR38, -R19 ;  /* 0x00000026231a7c23 */ /* 0x004fe20008000813 */
[----:B---3--:R-:W-:Y:S01]  /*38d0*/  @!P5 FMUL R16, R16, R16 ;  /* 0x000000101010d220 */ /* 0x008fe20000400000 */
[----:B------:R-:W-:-:S04]  /*38e0*/  FSETP.GEU.AND P5, PT, R23, -126, PT ;  /* 0xc2fc00001700780b */ /* 0x000fc80003fae000 */
[----:B------:R-:W-:Y:S01]  /*38f0*/  @!P6 FMUL R22, R22, 0.5 ;  /* 0x3f0000001616e820 */ /* 0x000fe20000400000 */
[----:B------:R2:W3:Y:S01]  /*3900*/  MUFU.EX2 R31, R21 ;  /* 0x00000015001f7308 */ /* 0x0004e20000000800 */
[----:B----4-:R-:W-:Y:S01]  /*3910*/  @!P3 FMUL R27, R27, R27 ;  /* 0x0000001b1b1bb220 */ /* 0x010fe20000400000 */
[----:B------:R-:W-:Y:S01]  /*3920*/  FSETP.GEU.AND P3, PT, R26, -126, PT ;  /* 0xc2fc00001a00780b */ /* 0x000fe20003f6e000 */
[----:B-1----:R-:W-:-:S05]  /*3930*/  FFMA R20, R38, UR38, -R19 ;  /* 0x0000002626147c23 */ /* 0x002fca0008000813 */
[----:B------:R-:W-:Y:S01]  /*3940*/  @!P5 FMUL R23, R23, 0.5 ;  /* 0x3f0000001717d820 */ /* 0x000fe20000400000 */
[----:B--2---:R-:W-:Y:S01]  /*3950*/  FFMA R21, R39, UR38, -R19 ;  /* 0x0000002627157c23 */ /* 0x004fe20008000813 */
[----:B------:R1:W2:Y:S01]  /*3960*/  MUFU.EX2 R34, R22 ;  /* 0x0000001600227308 */ /* 0x0002a20000000800 */
[----:B-----5:R-:W-:Y:S01]  /*3970*/  @!P2 FMUL R30, R30, R30 ;  /* 0x0000001e1e1ea220 */ /* 0x020fe20000400000 */
[----:B------:R-:W-:Y:S01]  /*3980*/  FSETP.GEU.AND P2, PT, R20, -126, PT ;  /* 0xc2fc00001400780b */ /* 0x000fe20003f4e000 */
[----:B------:R-:W-:Y:S02]  /*3990*/  FADD R19, R29, R14 ;  /* 0x0000000e1d137221 */ /* 0x000fe40000000000 */
[----:B------:R-:W-:Y:S01]  /*39a0*/  @!P3 FMUL R26, R26, 0.5 ;  /* 0x3f0000001a1ab820 */ /* 0x000fe20000400000 */
[----:B------:R-:W-:Y:S01]  /*39b0*/  F2FP.BF16.F32.PACK_AB R25, R30, R27 ;  /* 0x0000001b1e19723e */ /* 0x000fe200000010ff */
[----:B---3--:R-:W-:Y:S01]  /*39c0*/  @!P4 FMUL R31, R31, R31 ;  /* 0x0000001f1f1fc220 */ /* 0x008fe20000400000 */
[----:B------:R-:W3:Y:S01]  /*39d0*/  MUFU.EX2 R35, R23 ;  /* 0x0000001700237308 */ /* 0x000ee20000000800 */
[----:B------:R-:W-:Y:S01]  /*39e0*/  FSETP.GEU.AND P4, PT, R21, -126, PT ;  /* 0xc2fc00001500780b */ /* 0x000fe20003f8e000 */
[----:B-1----:R-:W-:-:S04]  /*39f0*/  FADD R22, R37, R16 ;  /* 0x0000001025167221 */ /* 0x002fc80000000000 */
[----:B------:R-:W-:Y:S01]  /*3a00*/  FADD R22, R19, R22 ;  /* 0x0000001613167221 */ /* 0x000fe20000000000 */
[----:B------:R-:W-:Y:S01]  /*3a10*/  @!P2 FMUL R20, R20, 0.5 ;  /* 0x3f0000001414a820 */ /* 0x000fe20000400000 */
[----:B------:R1:W4:Y:S01]  /*3a20*/  MUFU.EX2 R38, R26 ;  /* 0x0000001a00267308 */ /* 0x0003220000000800 */
[----:B--2---:R-:W-:Y:S01]  /*3a30*/  @!P6 FMUL R34, R34, R34 ;  /* 0x000000222222e220 */ /* 0x004fe20000400000 */
[----:B------:R-:W-:-:S04]  /*3a40*/  FSETP.GEU.AND P6, PT, R42, -126, PT ;  /* 0xc2fc00002a00780b */ /* 0x000fc80003fce000 */
[----:B------:R-:W-:Y:S02]  /*3a50*/  @!P4 FMUL R21, R21, 0.5 ;  /* 0x3f0000001515c820 */ /* 0x000fe40000400000 */
[----:B------:R2:W5:Y:S01]  /*3a60*/  MUFU.EX2 R39, R20 ;  /* 0x0000001400277308 */ /* 0x0005620000000800 */
[----:B---3--:R-:W-:Y:S01]  /*3a70*/  @!P5 FMUL R35, R35, R35 ;  /* 0x000000232323d220 */ /* 0x008fe20000400000 */
[----:B------:R-:W-:Y:S01]  /*3a80*/  FSETP.GEU.AND P5, PT, R43, -126, PT ;  /* 0xc2fc00002b00780b */ /* 0x000fe20003fae000 */
[----:B-1----:R-:W-:Y:S01]  /*3a90*/  FMUL R26, R18, UR38 ;  /* 0x00000026121a7c20 */ /* 0x002fe20008400000 */
[----:B------:R-:W-:-:S03]  /*3aa0*/  FADD R18, R33, R8 ;  /* 0x0000000821127221 */ /* 0x000fc60000000000 */
[----:B------:R-:W-:Y:S01]  /*3ab0*/  @!P6 FMUL R42, R42, 0.5 ;  /* 0x3f0000002a2ae820 */ /* 0x000fe20000400000 */
[----:B------:R1:W3:Y:S01]  /*3ac0*/  MUFU.EX2 R40, R21 ;  /* 0x0000001500287308 */ /* 0x0002e20000000800 */
[----:B----4-:R-:W-:Y:S01]  /*3ad0*/  @!P3 FMUL R38, R38, R38 ;  /* 0x000000262626b220 */ /* 0x010fe20000400000 */
[----:B------:R-:W-:Y:S01]  /*3ae0*/  FSETP.GEU.AND P3, PT, R46, -126, PT ;  /* 0xc2fc00002e00780b */ /* 0x000fe20003f6e000 */
[----:B------:R-:W-:Y:S01]  /*3af0*/  FADD R23, R7, R18 ;  /* 0x0000001207177221 */ /* 0x000fe20000000000 */
[----:B--2---:R-:W-:Y:S01]  /*3b00*/  FADD R20, R32, R15 ;  /* 0x0000000f20147221 */ /* 0x004fe20000000000 */
[----:B------:R-:W-:Y:S01]  /*3b10*/  FADD R18, R28, R13 ;  /* 0x0000000d1c127221 */ /* 0x000fe20000000000 */
[----:B------:R-:W-:Y:S01]  /*3b20*/  F2FP.BF16.F32.PACK_AB R32, R33, R32 ;  /* 0x000000202120723e */ /* 0x000fe200000010ff */
[----:B------:R-:W-:Y:S01]  /*3b30*/  @!P5 FMUL R43, R43, 0.5 ;  /* 0x3f0000002b2bd820 */ /* 0x000fe20000400000 */
[----:B------:R-:W2:Y:S01]  /*3b40*/  MUFU.EX2 R42, R42 ;  /* 0x0000002a002a7308 */ /* 0x000ea20000000800 */
[----:B-----5:R-:W-:Y:S01]  /*3b50*/  @!P2 FMUL R39, R39, R39 ;  /* 0x000000272727a220 */ /* 0x020fe20000400000 */
[----:B------:R-:W-:Y:S01]  /*3b60*/  FSETP.GEU.AND P2, PT, R47, -126, PT ;  /* 0xc2fc00002f00780b */ /* 0x000fe20003f4e000 */
[----:B-1----:R-:W-:Y:S01]  /*3b70*/  FADD R21, R36, R17 ;  /* 0x0000001124157221 */ /* 0x002fe20000000000 */
[----:B------:R-:W-:Y:S01]  /*3b80*/  FADD R9, R9, R20 ;  /* 0x0000001409097221 */ /* 0x000fe20000000000 */
[----:B------:R-:W-:Y:S01]  /*3b90*/  FADD R22, R23, R22 ;  /* 0x0000001617167221 */ /* 0x000fe20000000000 */
[----:B------:R-:W-:Y:S01]  /*3ba0*/  F2FP.BF16.F32.PACK_AB R33, R38, R35 ;  /* 0x000000232621723e */ /* 0x000fe200000010ff */
[----:B------:R-:W-:Y:S01]  /*3bb0*/  @!P3 FMUL R46, R46, 0.5 ;  /* 0x3f0000002e2eb820 */ /* 0x000fe20000400000 */
[----:B------:R-:W1:Y:S01]  /*3bc0*/  MUFU.EX2 R43, R43 ;  /* 0x0000002b002b7308 */ /* 0x000e620000000800 */
[----:B---3--:R-:W-:Y:S01]  /*3bd0*/  @!P4 FMUL R40, R40, R40 ;  /* 0x000000282828c220 */ /* 0x008fe20000400000 */
[----:B------:R-:W-:Y:S01]  /*3be0*/  FSETP.GEU.AND P4, PT, R50, -126, PT ;  /* 0xc2fc00003200780b */ /* 0x000fe20003f8e000 */
[----:B------:R-:W-:-:S04]  /*3bf0*/  FADD R18, R18, R21 ;  /* 0x0000001512127221 */ /* 0x000fc80000000000 */
[----:B------:R-:W-:Y:S01]  /*3c00*/  @!P2 FMUL R47, R47, 0.5 ;  /* 0x3f0000002f2fa820 */ /* 0x000fe20000400000 */
[----:B------:R-:W3:Y:S01]  /*3c10*/  MUFU.EX2 R46, R46 ;  /* 0x0000002e002e7308 */ /* 0x000ee20000000800 */
[----:B--2---:R-:W-:Y:S01]  /*3c20*/  @!P6 FMUL R42, R42, R42 ;  /* 0x0000002a2a2ae220 */ /* 0x004fe20000400000 */
[----:B------:R-:W-:Y:S01]  /*3c30*/  FSETP.GEU.AND P6, PT, R51, -126, PT ;  /* 0xc2fc00003300780b */ /* 0x000fe20003fce000 */
[----:B------:R-:W-:-:S04]  /*3c40*/  FADD R9, R9, R18 ;  /* 0x0000001209097221 */ /* 0x000fc80000000000 */
[----:B------:R-:W-:Y:S01]  /*3c50*/  @!P4 FMUL R50, R50, 0.5 ;  /* 0x3f0000003232c820 */ /* 0x000fe20000400000 */
[----:B------:R-:W2:Y:S01]  /*3c60*/  MUFU.EX2 R47, R47 ;  /* 0x0000002f002f7308 */ /* 0x000ea20000000800 */
[----:B-1----:R-:W-:Y:S01]  /*3c70*/  @!P5 FMUL R43, R43, R43 ;  /* 0x0000002b2b2bd220 */ /* 0x002fe20000400000 */
[----:B------:R-:W-:Y:S01]  /*3c80*/  FSETP.GEU.AND P5, PT, R54, -126, PT ;  /* 0xc2fc00003600780b */ /* 0x000fe20003fae000 */
[----:B------:R-:W-:Y:S01]  /*3c90*/  FADD R22, R9, R22 ;  /* 0x0000001609167221 */ /* 0x000fe20000000000 */
[----:B------:R-:W-:Y:S01]  /*3ca0*/  SHF.L.U32 R9, R6, 0x1f, RZ ;  /* 0x0000001f06097819 */ /* 0x000fe200000006ff */
[----:B------:R-:W-:Y:S01]  /*3cb0*/  FADD R20, R30, R43 ;  /* 0x0000002b1e147221 */ /* 0x000fe20000000000 */
[----:B------:R-:W-:Y:S01]  /*3cc0*/  F2FP.BF16.F32.PACK_AB R30, R14, R13 ;  /* 0x0000000d0e1e723e */ /* 0x000fe200000010ff */
[----:B------:R-:W-:Y:S01]  /*3cd0*/  @!P6 FMUL R51, R51, 0.5 ;  /* 0x3f0000003333e820 */ /* 0x000fe20000400000 */
[----:B------:R-:W1:Y:S01]  /*3ce0*/  MUFU.EX2 R50, R50 ;  /* 0x0000003200327308 */ /* 0x000e620000000800 */
[----:B---3--:R-:W-:Y:S01]  /*3cf0*/  @!P3 FMUL R46, R46, R46 ;  /* 0x0000002e2e2eb220 */ /* 0x008fe20000400000 */
[----:B------:R-:W-:-:S03]  /*3d00*/  FSETP.GEU.AND P3, PT, R55, -126, PT ;  /* 0xc2fc00003700780b */ /* 0x000fc60003f6e000 */
[----:B------:R-:W-:Y:S02]  /*3d10*/  FADD R21, R31, R46 ;  /* 0x0000002e1f157221 */ /* 0x000fe40000000000 */
[----:B------:R-:W-:Y:S01]  /*3d20*/  @!P5 FMUL R54, R54, 0.5 ;  /* 0x3f0000003636d820 */ /* 0x000fe20000400000 */
[----:B------:R-:W3:Y:S01]  /*3d30*/  MUFU.EX2 R51, R51 ;  /* 0x0000003300337308 */ /* 0x000ee20000000800 */
[----:B--2---:R-:W-:Y:S01]  /*3d40*/  @!P2 FMUL R47, R47, R47 ;  /* 0x0000002f2f2fa220 */ /* 0x004fe20000400000 */
[----:B------:R-:W-:-:S03]  /*3d50*/  FSETP.GEU.AND P2, PT, R10, -126, PT ;  /* 0xc2fc00000a00780b */ /* 0x000fc60003f4e000 */
[----:B------:R-:W-:Y:S02]  /*3d60*/  FADD R41, R34, R47 ;  /* 0x0000002f22297221 */ /* 0x000fe40000000000 */
[----:B------:R-:W-:Y:S01]  /*3d70*/  @!P3 FMUL R55, R55, 0.5 ;  /* 0x3f0000003737b820 */ /* 0x000fe20000400000 */
[----:B------:R-:W2:Y:S01]  /*3d80*/  MUFU.EX2 R54, R54 ;  /* 0x0000003600367308 */ /* 0x000ea20000000800 */
[----:B-1----:R-:W-:Y:S01]  /*3d90*/  @!P4 FMUL R50, R50, R50 ;  /* 0x000000323232c220 */ /* 0x002fe20000400000 */
[----:B------:R-:W-:-:S03]  /*3da0*/  FSETP.GEU.AND P4, PT, R26, -126, PT ;  /* 0xc2fc00001a00780b */ /* 0x000fc60003f8e000 */
[----:B------:R-:W-:Y:S01]  /*3db0*/  FADD R45, R35, R50 ;  /* 0x00000032232d7221 */ /* 0x000fe20000000000 */
[----:B------:R-:W-:Y:S01]  /*3dc0*/  F2FP.BF16.F32.PACK_AB R35, R40, R39 ;  /* 0x000000272823723e */ /* 0x000fe200000010ff */
[----:B------:R-:W-:Y:S01]  /*3dd0*/  @!P2 FMUL R10, R10, 0.5 ;  /* 0x3f0000000a0aa820 */ /* 0x000fe20000400000 */
[----:B------:R-:W1:Y:S01]  /*3de0*/  MUFU.EX2 R55, R55 ;  /* 0x0000003700377308 */ /* 0x000e620000000800 */
[----:B---3--:R-:W-:-:S04]  /*3df0*/  @!P6 FMUL R51, R51, R51 ;  /* 0x000000333333e220 */ /* 0x008fc80000400000 */
[----:B------:R-:W-:Y:S01]  /*3e00*/  FADD R49, R38, R51 ;  /* 0x0000003326317221 */ /* 0x000fe20000000000 */
[----:B------:R-:W-:Y:S01]  /*3e10*/  F2FP.BF16.F32.PACK_AB R38, R16, R17 ;  /* 0x000000111026723e */ /* 0x000fe200000010ff */
[----:B------:R-:W-:Y:S01]  /*3e20*/  @!P4 FMUL R26, R26, 0.5 ;  /* 0x3f0000001a1ac820 */ /* 0x000fe20000400000 */
[----:B------:R3:W4:Y:S01]  /*3e30*/  MUFU.EX2 R7, R10 ;  /* 0x0000000a00077308 */ /* 0x0007220000000800 */
[----:B--2---:R-:W-:Y:S01]  /*3e40*/  @!P5 FMUL R54, R54, R54 ;  /* 0x000000363636d220 */ /* 0x004fe20000400000 */
[----:B------:R-:W-:-:S06]  /*3e50*/  FADD R20, R20, R49 ;  /* 0x0000003114147221 */ /* 0x000fcc0000000000 */
[----:B------:R2:W5:Y:S01]  /*3e60*/  MUFU.EX2 R19, R26 ;  /* 0x0000001a00137308 */ /* 0x0005620000000800 */
[----:B-1----:R-:W-:Y:S01]  /*3e70*/  @!P3 FMUL R55, R55, R55 ;  /* 0x000000373737b220 */ /* 0x002fe20000400000 */
[----:B---3--:R-:W-:Y:S01]  /*3e80*/  FADD R10, R27, R42 ;  /* 0x0000002a1b0a7221 */ /* 0x008fe20000000000 */
[----:B------:R-:W-:Y:S02]  /*3e90*/  F2FP.BF16.F32.PACK_AB R27, R34, R31 ;  /* 0x0000001f221b723e */ /* 0x000fe400000010ff */
[----:B------:R-:W-:Y:S01]  /*3ea0*/  FADD R44, R40, R55 ;  /* 0x00000037282c7221 */ /* 0x000fe20000000000 */
[----:B------:R-:W-:Y:S01]  /*3eb0*/  FADD R10, R10, R45 ;  /* 0x0000002d0a0a7221 */ /* 0x000fe20000000000 */
[----:B------:R-:W-:Y:S01]  /*3ec0*/  F2FP.BF16.F32.PACK_AB R34, R37, R36 ;  /* 0x000000242522723e */ /* 0x000fe200000010ff */
[----:B--2---:R-:W-:Y:S01]  /*3ed0*/  FADD R26, R39, R54 ;  /* 0x00000036271a7221 */ /* 0x004fe20000000000 */
[----:B------:R-:W-:Y:S01]  /*3ee0*/  FADD R41, R41, R44 ;  /* 0x0000002c29297221 */ /* 0x000fe20000000000 */
[----:B----4-:R-:W-:Y:S01]  /*3ef0*/  @!P2 FMUL R7, R7, R7 ;  /* 0x000000070707a220 */ /* 0x010fe20000400000 */
[----:B------:R1:W2:Y:S01]  /*3f00*/  SYNCS.PHASECHK.TRANS64.TRYWAIT P2, [UR10+0x18800], R9 ;  /* 0x01880009ff0075a7 */ /* 0x0002a2000804014a */
[----:B------:R-:W-:Y:S01]  /*3f10*/  FADD R21, R21, R26 ;  /* 0x0000001a15157221 */ /* 0x000fe20000000000 */
[----:B------:R-:W-:Y:S01]  /*3f20*/  FADD R41, R20, R41 ;  /* 0x0000002914297221 */ /* 0x000fe20000000000 */
[----:B------:R-:W-:Y:S01]  /*3f30*/  F2FP.BF16.F32.PACK_AB R26, R29, R28 ;  /* 0x0000001c1d1a723e */ /* 0x000fe200000010ff */
[----:B------:R-:W-:Y:S01]  /*3f40*/  FFMA R0, R7, R0, R22 ;  /* 0x0000000007007223 */ /* 0x000fe20000000016 */
[----:B------:R-:W-:Y:S01]  /*3f50*/  FADD R10, R10, R21 ;  /* 0x000000150a0a7221 */ /* 0x000fe20000000000 */
[----:B-----5:R-:W-:Y:S01]  /*3f60*/  @!P4 FMUL R19, R19, R19 ;  /* 0x000000131313c220 */ /* 0x020fe20000400000 */
[-C--:B------:R-:W-:Y:S01]  /*3f70*/  FMUL R104, R104, R7.reuse ;  /* 0x0000000768687220 */ /* 0x080fe20000400000 */
[-C--:B------:R-:W-:Y:S01]  /*3f80*/  FMUL R105, R105, R7.reuse ;  /* 0x0000000769697220 */ /* 0x080fe20000400000 */
[----:B------:R-:W-:Y:S01]  /*3f90*/  FADD R10, R10, R41 ;  /* 0x000000290a0a7221 */ /* 0x000fe20000000000 */
[-C--:B------:R-:W-:Y:S01]  /*3fa0*/  FMUL R108, R108, R7.reuse ;  /* 0x000000076c6c7220 */ /* 0x080fe20000400000 */
[-C--:B------:R-:W-:Y:S01]  /*3fb0*/  FMUL R109, R109, R7.reuse ;  /* 0x000000076d6d7220 */ /* 0x080fe20000400000 */
[-C--:B------:R-:W-:Y:S01]  /*3fc0*/  FMUL R96, R96, R7.reuse ;  /* 0x0000000760607220 */ /* 0x080fe20000400000 */
[----:B------:R-:W-:Y:S01]  /*3fd0*/  FFMA R2, R19, R2, R10 ;  /* 0x0000000213027223 */ /* 0x000fe2000000000a */
[-C--:B------:R-:W-:Y:S01]  /*3fe0*/  FMUL R97, R97, R7.reuse ;  /* 0x0000000761617220 */ /* 0x080fe20000400000 */
        /* <DEDUP_REMOVED lines=21> */
[----:B------:R-:W-:Y:S01]  /*4140*/  FMUL R61, R61, R7 ;  /* 0x000000073d3d7220 */ /* 0x000fe20000400000 */
        /* <DEDUP_REMOVED lines=28> */
[----:B------:R-:W-:-:S02]  /*4310*/  F2FP.BF16.F32.PACK_AB R28, R12, R11 ;  /* 0x0000000b0c1c723e */ /* 0x000fc400000010ff */
[----:B------:R-:W-:Y:S02]  /*4320*/  F2FP.BF16.F32.PACK_AB R29, R43, R42 ;  /* 0x0000002a2b1d723e */ /* 0x000fe400000010ff */
[----:B------:R-:W-:Y:S02]  /*4330*/  F2FP.BF16.F32.PACK_AB R31, R47, R46 ;  /* 0x0000002e2f1f723e */ /* 0x000fe400000010ff */
[----:B------:R-:W-:Y:S02]  /*4340*/  F2FP.BF16.F32.PACK_AB R36, R8, R15 ;  /* 0x0000000f0824723e */ /* 0x000fe400000010ff */
[----:B------:R-:W-:Y:S01]  /*4350*/  F2FP.BF16.F32.PACK_AB R37, R51, R50 ;  /* 0x000000323325723e */ /* 0x000fe200000010ff */
[----:B-12---:R-:W-:Y:S06]  /*4360*/  @!P0 BRA `(.L_x_27) ;  /* 0x0000000000048947 */ /* 0x006fec0003800000 */
[----:B------:R-:W-:Y:S01]  /*4370*/  BPT.TRAP 0x1 ;  /* 0x000000040000795c */ /* 0x000fe20000300000 */
.L_x_27:
[----:B------:R-:W-:Y:S05]  /*4380*/  @P2 BRA `(.L_x_28) ;  /* 0x0000000000082947 */ /* 0x000fea0003800000 */
[----:B------:R-:W1:Y:S02]  /*4390*/  SYNCS.PHASECHK.TRANS64.TRYWAIT P2, [UR10+0x18800], R9 ;  /* 0x01880009ff0075a7 */ /* 0x000e64000804014a */
[----:B-1----:R-:W-:Y:S05]  /*43a0*/  @!P2 BRA `(.L_x_29) ;  /* 0x000000480058a947 */ /* 0x002fea0003800000 */
.L_x_28:
[----:B------:R-:W-:Y:S01]  /*43b0*/  UIMAD UR10, UR7, 0x380, UR5 ;  /* 0x00000380070a78a4 */ /* 0x000fe2000f8e0205 */
[----:B------:R-:W-:Y:S01]  /*43c0*/  WARPGROUP.ARRIVE ;  /* 0x00000000000079c5 */ /* 0x000fe20000000000 */
[----:B------:R-:W-:Y:S01]  /*43d0*/  UMOV UR11, 0xc0000010 ;  /* 0xc0000010000b7882 */ /* 0x000fe20000000000 */
[----:B------:R-:W-:Y:S01]  /*43e0*/  UMOV UR15, 0xc0000010 ;  /* 0xc0000010000f7882 */ /* 0x000fe20000000000 */
[----:B------:R-:W-:Y:S01]  /*43f0*/  UIADD3 UR14, UR10, 0x80, URZ ;  /* 0x000000800a0e7890 */ /* 0x000fe2000fffe03f */
[----:B------:R-:W-:Y:S01]  /*4400*/  F2FP.BF16.F32.PACK_AB R39, R55, R54 ;  /* 0x000000363727723e */ /* 0x000fe200000010ff */
[----:B------:R-:W-:Y:S01]  /*4410*/  UIADD3 UR18, UR10, 0x100, URZ ;  /* 0x000001000a127890 */ /* 0x000fe2000fffe03f */
[----:B------:R-:W-:Y:S02]  /*4420*/  UMOV UR19, 0xc0000010 ;  /* 0xc000001000137882 */ /* 0x000fe40000000000 */
[----:B------:R-:W-:Y:S01]  /*4430*/  HGMMA.64x16x16.F32.BF16 R104, R24, gdesc[UR8].tnspB, R104, gsb0 ;  /* 0x4020000818687df0 */ /* 0x000fe20008001868 */
[----:B------:R-:W-:Y:S01]  /*4440*/  UIADD3 UR22, UR10, 0x180, URZ ;  /* 0x000001800a167890 */ /* 0x000fe2000fffe03f */
[----:B------:R-:W-:Y:S01]  /*4450*/  UMOV UR23, 0xc0000010 ;  /* 0xc000001000177882 */ /* 0x000fe20000000000 */
[----:B------:R-:W-:Y:S01]  /*4460*/  UIADD3 UR26, UR10, 0x200, URZ ;  /* 0x000002000a1a7890 */ /* 0x000fe2000fffe03f */
[----:B------:R-:W-:Y:S01]  /*4470*/  UMOV UR27, 0xc0000010 ;  /* 0xc0000010001b7882 */ /* 0x000fe20000000000 */
[----:B------:R-:W-:Y:S01]  /*4480*/  UMOV UR11, 0xc0000010 ;  /* 0xc0000010000b7882 */ /* 0x000fe20000000000 */
[----:B------:R-:W-:-:S02]  /*4490*/  WARPGROUP.DEPBAR.LE gsb0, 0x0 ;  /* 0x00008000000079c5 */ /* 0x000fc40000010000 */
        /* <DEDUP_REMOVED lines=109> */
[----:B------:R-:W-:Y:S01]  /*4b70*/  UIADD3 UR10, UR10, 0x360, URZ ;  /* 0x000003600a0a7890 */ /* 0x000fe2000fffe03f */
        /* <DEDUP_REMOVED lines=18> */
.L_x_30:
[----:B------:R-:W-:-:S04]  /*4ca0*/  ULEA UR10, UR4, UR36, 0x3 ;  /* 0x00000024040a7291 */ /* 0x000fc8000f8e183f */
[----:B------:R-:W-:-:S04]  /*4cb0*/  UIADD3 UR10, UR10, 0x18828, URZ ;  /* 0x000188280a0a7890 */ /* 0x000fc8000fffe03f */
[----:B------:R-:W-:-:S09]  /*4cc0*/  UPRMT UR10, URZ, 0x654, UR10 ;  /* 0x000006543f0a7896 */ /* 0x000fd2000800000a */
[----:B------:R-:W-:Y:S01]  /*4cd0*/  SYNCS.ARRIVE.TRANS64.RED.A1T0 RZ, [UR10], RZ ;  /* 0x000000ffffff79a7 */ /* 0x000fe2000810040a */
[----:B------:R-:W-:Y:S05]  /*4ce0*/  @P1 BRA `(.L_x_31) ;  /* 0x0000000000041947 */ /* 0x000fea0003800000 */
[----:B------:R-:W-:Y:S01]  /*4cf0*/  BPT.TRAP 0x1 ;  /* 0x000000040000795c */ /* 0x000fe20000300000 */
.L_x_31:
[----:B------:R-:W-:-:S04]  /*4d00*/  UIADD3 UR4, UR4, 0x1, URZ ;  /* 0x0000000104047890 */ /* 0x000fc8000fffe03f */
[----:B------:R-:W-:-:S04]  /*4d10*/  UISETP.NE.AND UP0, UPT, UR4, 0x5, UPT ;  /* 0x000000050400788c */ /* 0x000fc8000bf05270 */
[----:B------:R-:W-:Y:S01]  /*4d20*/  USEL UR10, UR4, URZ, UP0 ;  /* 0x0000003f040a7287 */ /* 0x000fe20008000000 */
[----:B------:R-:W-:Y:S11]  /*4d30*/  @!P0 BRA `(.L_x_32) ;  /* 0x0000000000048947 */ /* 0x000ff60003800000 */
[----:B------:R-:W-:Y:S01]  /*4d40*/  BPT.TRAP 0x1 ;  /* 0x000000040000795c */ /* 0x000fe20000300000 */
.L_x_32:
[----:B------:R-:W-:-:S04]  /*4d50*/  ULEA UR4, UR10, UR36, 0x3 ;  /* 0x000000240a047291 */ /* 0x000fc8000f8e183f */
[----:B------:R-:W-:-:S04]  /*4d60*/  UIADD3 UR4, UR4, 0x18828, URZ ;  /* 0x0001882804047890 */ /* 0x000fc8000fffe03f */
[----:B------:R-:W-:-:S09]  /*4d70*/  UPRMT UR4, URZ, 0x654, UR4 ;  /* 0x000006543f047896 */ /* 0x000fd20008000004 */
[----:B------:R-:W-:Y:S01]  /*4d80*/  SYNCS.ARRIVE.TRANS64.RED.A1T0 RZ, [UR4], RZ ;  /* 0x000000ffffff79a7 */ /* 0x000fe20008100404 */
[----:B------:R-:W-:Y:S05]  /*4d90*/  @P1 BRA `(.L_x_33) ;  /* 0x0000000000041947 */ /* 0x000fea0003800000 */
[----:B------:R-:W-:Y:S01]  /*4da0*/  BPT.TRAP 0x1 ;  /* 0x000000040000795c */ /* 0x000fe20000300000 */
.L_x_33:
[----:B------:R-:W-:Y:S01]  /*4db0*/  UIADD3 UR7, UR7, 0x1, URZ ;  /* 0x0000000107077890 */ /* 0x000fe2000fffe03f */
[C---:B------:R-:W-:Y:S01]  /*4dc0*/  ISETP.GT.AND P2, PT, R5.reuse, 0x2, PT ;  /* 0x000000020500780c */ /* 0x040fe20003f44270 */
[----:B------:R-:W-:Y:S01]  /*4dd0*/  UIADD3 UR4, UR10, 0x1, URZ ;  /* 0x000000010a047890 */ /* 0x000fe2000fffe03f */
[----:B------:R-:W-:Y:S01]  /*4de0*/  IADD3 R5, R5, -0x1, RZ ;  /* 0xffffffff05057810 */ /* 0x000fe20007ffe0ff */
[----:B------:R-:W-:Y:S01]  /*4df0*/  UISETP.NE.AND UP1, UPT, UR7, 0x5, UPT ;  /* 0x000000050700788c */ /* 0x000fe2000bf25270 */
[----:B------:R-:W-:Y:S01]  /*4e00*/  MOV R7, R3 ;  /* 0x0000000300077202 */ /* 0x000fe20000000f00 */
[----:B------:R-:W-:Y:S01]  /*4e10*/  UISETP.NE.AND UP0, UPT, UR4, 0x5, UPT ;  /* 0x000000050400788c */ /* 0x000fe2000bf05270 */
[----:B-1----:R-:W-:Y:S01]  /*4e20*/  IMAD.MOV.U32 R9, RZ, RZ, R4 ;  /* 0x000000ffff097224 */ /* 0x002fe200078e0004 */
[----:B------:R-:W-:Y:S02]  /*4e30*/  USEL UR10, URZ, 0x1, UP1 ;  /* 0x000000013f0a7887 */ /* 0x000fe40008800000 */
[----:B------:R-:W-:-:S02]  /*4e40*/  USEL UR4, UR4, URZ, UP0 ;  /* 0x0000003f04047287 */ /* 0x000fc40008000000 */
[----:B------:R-:W-:Y:S02]  /*4e50*/  USEL UR7, UR7, URZ, UP1 ;  /* 0x0000003f07077287 */ /* 0x000fe40008800000 */
[----:B------:R-:W-:Y:S01]  /*4e60*/  LOP3.LUT R6, R6, UR10, RZ, 0x3c, !PT ;  /* 0x0000000a06067c12 */ /* 0x000fe2000f8e3cff */
[----:B------:R-:W-:Y:S09]  /*4e70*/  @P2 BRA `(.L_x_34) ;  /* 0xffffffdc00682947 */ /* 0x000ff2000383ffff */
.L_x_23:
[----:B------:R-:W1:Y:S01]  /*4e80*/  SHFL.BFLY PT, R5, R0, 0x1, 0x1f ;  /* 0x0c201f0000057f89 */ /* 0x000e6200000e0000 */
[----:B------:R-:W-:Y:S01]  /*4e90*/  BSSY B0, `(.L_x_35) ;  /* 0x0000023000007945 */ /* 0x000fe20003800000 */
[----:B------:R-:W-:Y:S02]  /*4ea0*/  MOV R9, 0x7f800000 ;  /* 0x7f80000000097802 */ /* 0x000fe40000000f00 */
[----:B------:R-:W2:Y:S01]  /*4eb0*/  SHFL.BFLY PT, R7, R2, 0x1, 0x1f ;  /* 0x0c201f0002077f89 */ /* 0x000ea200000e0000 */
[----:B------:R-:W-:Y:S02]  /*4ec0*/  MOV R10, 0x3f800000 ;  /* 0x3f800000000a7802 */ /* 0x000fe40000000f00 */
[----:B------:R-:W-:Y:S01]  /*4ed0*/  MOV R11, 0x7f800000 ;  /* 0x7f800000000b7802 */ /* 0x000fe20000000f00 */
[----:B-1----:R-:W-:Y:S01]  /*4ee0*/  FADD R5, R5, R0 ;  /* 0x0000000005057221 */ /* 0x002fe20000000000 */
[----:B--2---:R-:W-:-:S04]  /*4ef0*/  FADD R14, R7, R2 ;  /* 0x00000002070e7221 */ /* 0x004fc80000000000 */
[----:B------:R-:W1:Y:S04]  /*4f00*/  SHFL.BFLY PT, R6, R5, 0x2, 0x1f ;  /* 0x0c401f0005067f89 */ /* 0x000e6800000e0000 */
[----:B------:R-:W2:Y:S01]  /*4f10*/  SHFL.BFLY PT, R15, R14, 0x2, 0x1f ;  /* 0x0c401f000e0f7f89 */ /* 0x000ea200000e0000 */
[C---:B-1----:R-:W-:Y:S01]  /*4f20*/  FSETP.NE.AND P0, PT, R5.reuse, -R6, PT ;  /* 0x800000060500720b */ /* 0x042fe20003f05000 */
[----:B------:R-:W-:Y:S01]  /*4f30*/  FADD R2, R5, R6 ;  /* 0x0000000605027221 */ /* 0x000fe20000000000 */
[----:B------:R-:W-:Y:S01]  /*4f40*/  MOV R6, 0x3f800000 ;  /* 0x3f80000000067802 */ /* 0x000fe20000000f00 */
[----:B--2---:R-:W-:-:S10]  /*4f50*/  FADD R8, R14, R15 ;  /* 0x0000000f0e087221 */ /* 0x004fd40000000000 */
[----:B------:R-:W-:Y:S05]  /*4f60*/  @!P0 BRA `(.L_x_36) ;  /* 0x0000000000548947 */ /* 0x000fea0003800000 */
[----:B------:R-:W-:Y:S01]  /*4f70*/  IADD3 R0, R2, 0x1800000, RZ ;  /* 0x0180000002007810 */ /* 0x000fe20007ffe0ff */
[----:B------:R-:W-:Y:S03]  /*4f80*/  BSSY B1, `(.L_x_37) ;  /* 0x000000c000017945 */ /* 0x000fe60003800000 */
[----:B------:R-:W-:-:S04]  /*4f90*/  LOP3.LUT R0, R0, 0x7f800000, RZ, 0xc0, !PT ;  /* 0x7f80000000007812 */ /* 0x000fc800078ec0ff */
[----:B------:R-:W-:-:S13]  /*4fa0*/  ISETP.GT.U32.AND P0, PT, R0, 0x1ffffff, PT ;  /* 0x01ffffff0000780c */ /* 0x000fda0003f04070 */
[----:B------:R-:W-:Y:S05]  /*4fb0*/  @P0 BRA `(.L_x_38) ;  /* 0x0000000000100947 */ /* 0x000fea0003800000 */
[----:B------:R-:W-:-:S07]  /*4fc0*/  MOV R13, 0x4fe0 ;  /* 0x00004fe0000d7802 */ /* 0x000fce0000000f00 */
[----:B------:R-:W-:Y:S05]  /*4fd0*/  CALL.REL.NOINC `($__internal_0_$__cuda_sm20_rcp_rn_f32_slowpath) ;  /* 0x0000003c00f47944 */ /* 0x000fea0003c00000 */
[----:B------:R-:W-:Y:S01]  /*4fe0*/  MOV R6, R5 ;  /* 0x0000000500067202 */ /* 0x000fe20000000f00 */
[----:B------:R-:W-:Y:S06]  /*4ff0*/  BRA `(.L_x_39) ;  /* 0x0000000000107947 */ /* 0x000fec0003800000 */
.L_x_38:
[----:B------:R-:W1:Y:S02]  /*5000*/  MUFU.RCP R5, R2 ;  /* 0x0000000200057308 */ /* 0x000e640000001000 */
[----:B-1----:R-:W-:-:S04]  /*5010*/  FFMA R0, R2, R5, -1 ;  /* 0xbf80000002007423 */ /* 0x002fc80000000005 */
[----:B------:R-:W-:-:S04]  /*5020*/  FADD.FTZ R0, -R0, -RZ ;  /* 0x800000ff00007221 */ /* 0x000fc80000010100 */
[----:B------:R-:W-:-:S07]  /*5030*/  FFMA R6, R5, R0, R5 ;  /* 0x0000000005067223 */ /* 0x000fce0000000005 */
.L_x_39:
[----:B------:R-:W-:Y:S05]  /*5040*/  BSYNC B1 ;  /* 0x0000000000017941 */ /* 0x000fea0003800000 */
.L_x_37:
[----:B------:R-:W-:Y:S01]  /*5050*/  FSETP.GEU.AND P0, PT, |R2|, 1.175494350822287508e-38, PT ;  /* 0x008000000200780b */ /* 0x000fe20003f0e200 */
[----:B------:R-:W-:-:S12]  /*5060*/  ULDC UR4, c[0x0][0x600] ;  /* 0x0001800000047ab9 */ /* 0x000fd80000000800 */
[----:B------:R-:W-:-:S04]  /*5070*/  @!P0 FMUL R2, R2, 16777216 ;  /* 0x4b80000002028820 */ /* 0x000fc80000400000 */
[----:B------:R-:W1:Y:S02]  /*5080*/  MUFU.LG2 R0, R2 ;  /* 0x0000000200007308 */ /* 0x000e640000000c00 */
[----:B-1----:R-:W-:-:S04]  /*5090*/  @!P0 FADD R0, R0, -24 ;  /* 0xc1c0000000008421 */ /* 0x002fc80000000000 */
[----:B------:R-:W-:-:S04]  /*50a0*/  FMUL R0, R0, 0.69314718246459960938 ;  /* 0x3f31721800007820 */ /* 0x000fc80000400000 */
[----:B------:R-:W-:-:S07]  /*50b0*/  FFMA R11, R3, UR4, R0 ;  /* 0x00000004030b7c23 */ /* 0x000fce0008000000 */
.L_x_36:
[----:B------:R-:W-:Y:S05]  /*50c0*/  BSYNC B0 ;  /* 0x0000000000007941 */ /* 0x000fea0003800000 */
.L_x_35:
[----:B------:R-:W-:Y:S01]  /*50d0*/  FSETP.NE.AND P0, PT, R14, -R15, PT ;  /* 0x8000000f0e00720b */ /* 0x000fe20003f05000 */
[----:B------:R-:W-:Y:S01]  /*50e0*/  ULDC UR4, c[0x0][0x608] ;  /* 0x0001820000047ab9 */ /* 0x000fe20000000800 */
[----:B------:R-:W-:Y:S01]  /*50f0*/  BSSY B0, `(.L_x_40) ;  /* 0x0000035000007945 */ /* 0x000fe20003800000 */
[----:B------:R-:W-:-:S04]  /*5100*/  FMUL R6, R6, UR4 ;  /* 0x0000000406067c20 */ /* 0x000fc80008400000 */
        /* <DEDUP_REMOVED lines=28> */
[----:B------:R-:W-:Y:S06]  /*52d0*/  @!P0 BRA `(.L_x_41) ;  /* 0x0000000000588947 */ /* 0x000fec0003800000 */
[----:B------:R-:W-:Y:S01]  /*52e0*/  IADD3 R0, R8, 0x1800000, RZ ;  /* 0x0180000008007810 */ /* 0x000fe20007ffe0ff */
[----:B------:R-:W-:Y:S03]  /*52f0*/  BSSY B1, `(.L_x_42) ;  /* 0x000000d000017945 */ /* 0x000fe60003800000 */
[----:B------:R-:W-:-:S04]  /*5300*/  LOP3.LUT R0, R0, 0x7f800000, RZ, 0xc0, !PT ;  /* 0x7f80000000007812 */ /* 0x000fc800078ec0ff */
[----:B------:R-:W-:-:S13]  /*5310*/  ISETP.GT.U32.AND P0, PT, R0, 0x1ffffff, PT ;  /* 0x01ffffff0000780c */ /* 0x000fda0003f04070 */
[----:B------:R-:W-:Y:S05]  /*5320*/  @P0 BRA `(.L_x_43) ;  /* 0x0000000000140947 */ /* 0x000fea0003800000 */
[----:B------:R-:W-:Y:S02]  /*5330*/  MOV R2, R8 ;  /* 0x0000000800027202 */ /* 0x000fe40000000f00 */
[----:B------:R-:W-:-:S07]  /*5340*/  MOV R13, 0x5360 ;  /* 0x00005360000d7802 */ /* 0x000fce0000000f00 */
[----:B------:R-:W-:Y:S05]  /*5350*/  CALL.REL.NOINC `($__internal_0_$__cuda_sm20_rcp_rn_f32_slowpath) ;  /* 0x0000003c00147944 */ /* 0x000fea0003c00000 */
[----:B------:R-:W-:Y:S01]  /*5360*/  IMAD.MOV.U32 R10, RZ, RZ, R5 ;  /* 0x000000ffff0a7224 */ /* 0x000fe200078e0005 */
[----:B------:R-:W-:Y:S06]  /*5370*/  BRA `(.L_x_44) ;  /* 0x0000000000107947 */ /* 0x000fec0003800000 */
.L_x_43:
[----:B------:R-:W1:Y:S02]  /*5380*/  MUFU.RCP R3, R8 ;  /* 0x0000000800037308 */ /* 0x000e640000001000 */
[----:B-1----:R-:W-:-:S04]  /*5390*/  FFMA R0, R8, R3, -1 ;  /* 0xbf80000008007423 */ /* 0x002fc80000000003 */
[----:B------:R-:W-:-:S04]  /*53a0*/  FADD.FTZ R0, -R0, -RZ ;  /* 0x800000ff00007221 */ /* 0x000fc80000010100 */
[----:B------:R-:W-:-:S07]  /*53b0*/  FFMA R10, R3, R0, R3 ;  /* 0x00000000030a7223 */ /* 0x000fce0000000003 */
.L_x_44:
[----:B------:R-:W-:Y:S05]  /*53c0*/  BSYNC B1 ;  /* 0x0000000000017941 */ /* 0x000fea0003800000 */
.L_x_42:
[----:B------:R-:W-:Y:S01]  /*53d0*/  FSETP.GEU.AND P0, PT, |R8|, 1.175494350822287508e-38, PT ;  /* 0x008000000800780b */ /* 0x000fe20003f0e200 */
[----:B------:R-:W-:-:S12]  /*53e0*/  ULDC UR4, c[0x0][0x600] ;  /* 0x0001800000047ab9 */ /* 0x000fd80000000800 */
[----:B------:R-:W-:-:S04]  /*53f0*/  @!P0 FMUL R8, R8, 16777216 ;  /* 0x4b80000008088820 */ /* 0x000fc80000400000 */
[----:B------:R-:W1:Y:S02]  /*5400*/  MUFU.LG2 R0, R8 ;  /* 0x0000000800007308 */ /* 0x000e640000000c00 */
[----:B-1----:R-:W-:-:S04]  /*5410*/  @!P0 FADD R0, R0, -24 ;  /* 0xc1c0000000008421 */ /* 0x002fc80000000000 */
[----:B------:R-:W-:-:S04]  /*5420*/  FMUL R9, R0, 0.69314718246459960938 ;  /* 0x3f31721800097820 */ /* 0x000fc80000400000 */
[----:B------:R-:W-:-:S07]  /*5430*/  FFMA R9, R4, UR4, R9 ;  /* 0x0000000404097c23 */ /* 0x000fce0008000009 */
.L_x_41:
[----:B------:R-:W-:Y:S05]  /*5440*/  BSYNC B0 ;  /* 0x0000000000007941 */ /* 0x000fea0003800000 */
.L_x_40:
[----:B------:R-:W-:Y:S01]  /*5450*/  UIADD3 UR4, UR37, -0x1, URZ ;  /* 0xffffffff25047890 */ /* 0x000fe2000fffe03f */
[----:B------:R-:W1:Y:S01]  /*5460*/  S2R R2, SR_TID.X ;  /* 0x0000000000027919 */ /* 0x000e620000002100 */
[----:B------:R-:W-:Y:S01]  /*5470*/  ULDC UR5, c[0x0][0x608] ;  /* 0x0001820000057ab9 */ /* 0x000fe20000000800 */
[----:B------:R-:W-:Y:S01]  /*5480*/  ULDC.64 UR8, c[0x0][0x208] ;  /* 0x0000820000087ab9 */ /* 0x000fe20000000a00 */
[----:B------:R-:W-:Y:S02]  /*5490*/  FMUL R10, R10, UR5 ;  /* 0x000000050a0a7c20 */ /* 0x000fe40008400000 */
[----:B------:R-:W-:Y:S01]  /*54a0*/  ISETP.NE.AND P0, PT, RZ, UR4, PT ;  /* 0x00000004ff007c0c */ /* 0x000fe2000bf05270 */
[----:B------:R-:W-:Y:S01]  /*54b0*/  ULEA UR4, UR37, UR36, 0x3 ;  /* 0x0000002425047291 */ /* 0x000fe2000f8e183f */
[-C--:B------:R-:W-:Y:S01]  /*54c0*/  FMUL R106, R106, R10.reuse ;  /* 0x0000000a6a6a7220 */ /* 0x080fe20000400000 */
[-C--:B------:R-:W-:Y:S01]  /*54d0*/  FMUL R40, R107, R10.reuse ;  /* 0x0000000a6b287220 */ /* 0x080fe20000400000 */
[----:B------:R-:W-:Y:S01]  /*54e0*/  SEL R0, RZ, 0x1, P0 ;  /* 0x00000001ff007807 */ /* 0x000fe20000000000 */
[-C--:B------:R-:W-:Y:S01]  /*54f0*/  FMUL R110, R110, R10.reuse ;  /* 0x0000000a6e6e7220 */ /* 0x080fe20000400000 */
[-C--:B------:R-:W-:Y:S01]  /*5500*/  FMUL R42, R111, R10.reuse ;  /* 0x0000000a6f2a7220 */ /* 0x080fe20000400000 */
[-C--:B------:R-:W-:Y:S01]  /*5510*/  FMUL R98, R98, R10.reuse ;  /* 0x0000000a62627220 */ /* 0x080fe20000400000 */
[----:B------:R-:W-:Y:S01]  /*5520*/  SHF.L.U32 R0, R0, 0x1f, RZ ;  /* 0x0000001f00007819 */ /* 0x000fe200000006ff */
[-C--:B------:R-:W-:Y:S01]  /*5530*/  FMUL R44, R99, R10.reuse ;  /* 0x0000000a632c7220 */ /* 0x080fe20000400000 */
[-C--:B------:R-:W-:Y:S01]  /*5540*/  FMUL R102, R102, R10.reuse ;  /* 0x0000000a66667220 */ /* 0x080fe20000400000 */
[-C--:B------:R-:W-:Y:S01]  /*5550*/  FMUL R46, R103, R10.reuse ;  /* 0x0000000a672e7220 */ /* 0x080fe20000400000 */
[----:B------:R-:W2:Y:S01]  /*5560*/  SYNCS.PHASECHK.TRANS64.TRYWAIT P0, [UR4+0x18898], R0 ;  /* 0x01889800ff0075a7 */ /* 0x000ea20008000144 */
        /* <DEDUP_REMOVED lines=8> */
[----:B-1----:R-:W-:-:S02]  /*55f0*/  LOP3.LUT P1, R18, R2, 0x3, RZ, 0xc0, !PT ;  /* 0x0000000302127812 */ /* 0x002fc4000782c0ff */
[----:B------:R-:W-:Y:S01]  /*5600*/  LOP3.LUT R16, R2, 0x7f, RZ, 0xc0, !PT ;  /* 0x0000007f02107812 */ /* 0x000fe200078ec0ff */
[----:B--2---:R-:W-:Y:S10]  /*5610*/  @!P0 BRA `(.L_x_45) ;  /* 0x0000003400d48947 */ /* 0x004ff40003800000 */
.L_x_104:
[----:B------:R-:W-:Y:S01]  /*5620*/  USHF.L.U32 UR42, UR42, 0x6, URZ ;  /* 0x000000062a2a7899 */ /* 0x000fe2000800063f */
[----:B------:R-:W-:Y:S01]  /*5630*/  BSSY B0, `(.L_x_46) ;  /* 0x0000018000007945 */ /* 0x000fe20003800000 */
[----:B------:R-:W-:-:S03]  /*5640*/  SHF.R.U32.HI R17, RZ, 0x5, R16 ;  /* 0x00000005ff117819 */ /* 0x000fc60000011610 */
[----:B------:R-:W-:Y:S07]  /*5650*/  @P1 BRA `(.L_x_47) ;  /* 0x0000000000541947 */ /* 0x000fee0003800000 */
[----:B------:R-:W2:Y:S01]  /*5660*/  S2UR UR4, SR_CTAID.Y ;  /* 0x00000000000479c3 */ /* 0x000ea20000002600 */
[----:B-1----:R-:W-:Y:S01]  /*5670*/  SHF.R.U32.HI R0, RZ, 0x2, R2 ;  /* 0x00000002ff007819 */ /* 0x002fe20000011602 */
[----:B------:R-:W-:Y:S01]  /*5680*/  ULDC.64 UR6, c[0x0][0x688] ;  /* 0x0001a20000067ab9 */ /* 0x000fe20000000a00 */
[----:B------:R-:W-:Y:S02]  /*5690*/  SHF.L.U32 R3, R17, 0x4, RZ ;  /* 0x0000000411037819 */ /* 0x000fe400000006ff */
[----:B------:R-:W-:-:S03]  /*56a0*/  LOP3.LUT R0, R0, 0x7, RZ, 0xc0, !PT ;  /* 0x0000000700007812 */ /* 0x000fc600078ec0ff */
[----:B------:R-:W1:Y:S01]  /*56b0*/  S2UR UR5, SR_CTAID.Z ;  /* 0x00000000000579c3 */ /* 0x000e620000002700 */
[----:B------:R-:W-:-:S04]  /*56c0*/  LOP3.LUT R0, R3, 0xfffffff0, R0, 0xe2, !PT ;  /* 0xfffffff003007812 */ /* 0x000fc800078ee200 */
[----:B------:R-:W-:-:S04]  /*56d0*/  IADD3 R3, R0, UR42, RZ ;  /* 0x0000002a00037c10 */ /* 0x000fc8000fffe0ff */
[----:B------:R-:W-:Y:S01]  /*56e0*/  IADD3 R2, R3, 0x8, RZ ;  /* 0x0000000803027810 */ /* 0x000fe20007ffe0ff */
[----:B--2---:R-:W-:-:S04]  /*56f0*/  UIMAD UR4, UR4, UR6, UR42 ;  /* 0x00000006040472a4 */ /* 0x004fc8000f8e022a */
[----:B-1----:R-:W-:-:S03]  /*5700*/  UIMAD UR4, UR5, UR7, UR4 ;  /* 0x00000007050472a4 */ /* 0x002fc6000f8e0204 */
[----:B------:R-:W-:Y:S02]  /*5710*/  ULDC UR5, c[0x0][0x288] ;  /* 0x0000a20000057ab9 */ /* 0x000fe40000000800 */
[----:B------:R-:W-:Y:S02]  /*5720*/  ISETP.GE.U32.AND P0, PT, R3, UR5, PT ;  /* 0x0000000503007c0c */ /* 0x000fe4000bf06070 */
[----:B------:R-:W-:Y:S02]  /*5730*/  IADD3 R0, P2, R0, UR4, RZ ;  /* 0x0000000400007c10 */ /* 0x000fe4000ff5e0ff */
[----:B------:R-:W-:Y:S01]  /*5740*/  ISETP.GE.U32.AND P1, PT, R2, UR5, PT ;  /* 0x0000000502007c0c */ /* 0x000fe2000bf26070 */
[----:B------:R-:W-:Y:S01]  /*5750*/  ULDC.64 UR4, c[0x0][0x680] ;  /* 0x0001a00000047ab9 */ /* 0x000fe20000000a00 */
[----:B------:R-:W-:Y:S02]  /*5760*/  IADD3.X R3, RZ, RZ, RZ, P2, !PT ;  /* 0x000000ffff037210 */ /* 0x000fe400017fe4ff */
[----:B------:R-:W-:-:S04]  /*5770*/  LEA R2, P2, R0, UR4, 0x2 ;  /* 0x0000000400027c11 */ /* 0x000fc8000f8410ff */
[----:B------:R-:W-:-:S05]  /*5780*/  LEA.HI.X R3, R0, UR5, R3, 0x2, P2 ;  /* 0x0000000500037c11 */ /* 0x000fca00090f1403 */
[----:B------:R2:W-:Y:S04]  /*5790*/  @!P0 STG.E desc[UR8][R2.64], R11 ;  /* 0x0000000b02008986 */ /* 0x0005e8000c101908 */
[----:B------:R2:W-:Y:S02]  /*57a0*/  @!P1 STG.E desc[UR8][R2.64+0x20], R9 ;  /* 0x0000200902009986 */ /* 0x0005e4000c101908 */
.L_x_47:
[----:B------:R-:W-:Y:S05]  /*57b0*/  BSYNC B0 ;  /* 0x0000000000007941 */ /* 0x000fea0003800000 */
.L_x_46:
[----:B------:R-:W-:Y:S01]  /*57c0*/  ULDC.64 UR4, c[0x0][0x730] ;  /* 0x0001cc0000047ab9 */ /* 0x000fe20000000a00 */
[-C--:B------:R-:W-:Y:S01]  /*57d0*/  FMUL R74, R74, R10.reuse ;  /* 0x0000000a4a4a7220 */ /* 0x080fe20000400000 */
[----:B------:R-:W-:Y:S01]  /*57e0*/  ISETP.NE.U32.AND P0, PT, RZ, UR4, PT ;  /* 0x00000004ff007c0c */ /* 0x000fe2000bf05070 */
[-C--:B------:R-:W-:Y:S01]  /*57f0*/  FMUL R112, R75, R10.reuse ;  /* 0x0000000a4b707220 */ /* 0x080fe20000400000 */
[-C--:B------:R-:W-:Y:S01]  /*5800*/  FMUL R78, R78, R10.reuse ;  /* 0x0000000a4e4e7220 */ /* 0x080fe20000400000 */
[-C--:B------:R-:W-:Y:S01]  /*5810*/  FMUL R114, R79, R10.reuse ;  /* 0x0000000a4f727220 */ /* 0x080fe20000400000 */
[----:B------:R-:W-:Y:S01]  /*5820*/  ISETP.NE.AND.EX P0, PT, RZ, UR5, PT, P0 ;  /* 0x00000005ff007c0c */ /* 0x000fe2000bf05300 */
[-C--:B------:R-:W-:Y:S01]  /*5830*/  FMUL R66, R66, R10.reuse ;  /* 0x0000000a42427220 */ /* 0x080fe20000400000 */
[-C--:B------:R-:W-:Y:S01]  /*5840*/  FMUL R116, R67, R10.reuse ;  /* 0x0000000a43747220 */ /* 0x080fe20000400000 */
[-C--:B------:R-:W-:Y:S01]  /*5850*/  FMUL R70, R70, R10.reuse ;  /* 0x0000000a46467220 */ /* 0x080fe20000400000 */
[-C--:B------:R-:W-:Y:S01]  /*5860*/  FMUL R118, R71, R10.reuse ;  /* 0x0000000a47767220 */ /* 0x080fe20000400000 */
[-C--:B------:R-:W-:Y:S01]  /*5870*/  FMUL R58, R58, R10.reuse ;  /* 0x0000000a3a3a7220 */ /* 0x080fe20000400000 */
[-C--:B------:R-:W-:Y:S01]  /*5880*/  FMUL R120, R59, R10.reuse ;  /* 0x0000000a3b787220 */ /* 0x080fe20000400000 */
[-C--:B------:R-:W-:Y:S01]  /*5890*/  FMUL R62, R62, R10.reuse ;  /* 0x0000000a3e3e7220 */ /* 0x080fe20000400000 */
[----:B------:R-:W-:-:S05]  /*58a0*/  FMUL R122, R63, R10 ;  /* 0x0000000a3f7a7220 */ /* 0x000fca0000400000 */
[----:B------:R-:W-:Y:S05]  /*58b0*/  @P0 BRA `(.L_x_48) ;  /* 0x0000000000200947 */ /* 0x000fea0003800000 */
[----:B------:R-:W-:Y:S02]  /*58c0*/  ULDC.64 UR4, c[0x0][0x728] ;  /* 0x0001ca0000047ab9 */ /* 0x000fe40000000a00 */
[----:B------:R-:W-:-:S04]  /*58d0*/  ISETP.NE.U32.AND P0, PT, RZ, UR4, PT ;  /* 0x00000004ff007c0c */ /* 0x000fc8000bf05070 */
[----:B------:R-:W-:-:S13]  /*58e0*/  ISETP.NE.AND.EX P0, PT, RZ, UR5, PT, P0 ;  /* 0x00000005ff007c0c */ /* 0x000fda000bf05300 */
[----:B------:R-:W-:Y:S05]  /*58f0*/  @!P0 BRA `(.L_x_49) ;  /* 0x00000000000c8947 */ /* 0x000fea0003800000 */
[----:B-12---:R-:W1:Y:S02]  /*5900*/  LDC.64 R2, c[0x0][0x728] ;  /* 0x0001ca00ff027b82 */ /* 0x006e640000000a00 */
[----:B-1----:R4:W5:Y:S01]  /*5910*/  LDG.E R2, desc[UR8][R2.64] ;  /* 0x0000000802027981 */ /* 0x002962000c1e1900 */
[----:B------:R-:W-:Y:S05]  /*5920*/  BRA `(.L_x_48) ;  /* 0x0000000000047947 */ /* 0x000fea0003800000 */
.L_x_49:
[----:B--2---:R-:W3:Y:S02]  /*5930*/  LDC R2, c[0x0][0x720] ;  /* 0x0001c800ff027b82 */ /* 0x004ee40000000800 */
.L_x_48:
[----:B-1----:R-:W-:Y:S02]  /*5940*/  MOV R0, RZ ;  /* 0x000000ff00007202 */ /* 0x002fe40000000f00 */
[----:B---3-5:R-:W-:Y:S02]  /*5950*/  MOV R49, R2 ;  /* 0x0000000200317202 */ /* 0x028fe40000000f00 */
[----:B------:R-:W-:-:S13]  /*5960*/  LOP3.LUT P0, RZ, R0, 0x9f, RZ, 0xc0, !PT ;  /* 0x0000009f00ff7812 */ /* 0x000fda000780c0ff */
[----:B------:R-:W-:Y:S05]  /*5970*/  @!P0 BRA `(.L_x_50) ;  /* 0x0000000000408947 */ /* 0x000fea0003800000 */
[----:B------:R-:W-:Y:S01]  /*5980*/  MOV R0, 0x0 ;  /* 0x0000000000007802 */ /* 0x000fe20000000f00 */
[----:B------:R-:W-:Y:S01]  /*5990*/  ULDC.64 UR4, c[0x4][0x70] ;  /* 0x01001c0000047ab9 */ /* 0x000fe20000000a00 */
[----:B------:R-:W-:Y:S01]  /*59a0*/  ULDC.64 UR6, c[0x4][0x8] ;  /* 0x0100020000067ab9 */ /* 0x000fe20000000a00 */
[----:B------:R-:W-:Y:S01]  /*59b0*/  MOV R4, UR4 ;  /* 0x0000000400047c02 */ /* 0x000fe20008000f00 */
[----:B--2-4-:R1:W2:Y:S01]  /*59c0*/  LDC.64 R2, c[0x4][R0] ;  /* 0x0100000000027b82 */ /* 0x0142a20000000a00 */
[----:B------:R-:W-:Y:S01]  /*59d0*/  MOV R5, UR5 ;  /* 0x0000000500057c02 */ /* 0x000fe20008000f00 */
[----:B------:R-:W-:Y:S01]  /*59e0*/  ULDC.64 UR4, c[0x4][0x78] ;  /* 0x01001e0000047ab9 */ /* 0x000fe20000000a00 */
[----:B------:R-:W-:Y:S01]  /*59f0*/  MOV R10, UR6 ;  /* 0x00000006000a7c02 */ /* 0x000fe20008000f00 */
[----:B------:R-:W-:Y:S01]  /*5a00*/  IMAD.U32 R7, RZ, RZ, UR5 ;  /* 0x00000005ff077e24 */ /* 0x000fe2000f8e00ff */
[----:B------:R-:W-:Y:S02]  /*5a10*/  MOV R6, UR4 ;  /* 0x0000000400067c02 */ /* 0x000fe40008000f00 */
[----:B------:R-:W-:-:S02]  /*5a20*/  MOV R11, UR7 ;  /* 0x00000007000b7c02 */ /* 0x000fc40008000f00 */
[----:B------:R-:W-:Y:S02]  /*5a30*/  MOV R8, 0x70 ;  /* 0x0000007000087802 */ /* 0x000fe40000000f00 */
[----:B------:R-:W-:Y:S02]  /*5a40*/  MOV R12, 0x1 ;  /* 0x00000001000c7802 */ /* 0x000fe40000000f00 */
[----:B-1----:R-:W-:-:S07]  /*5a50*/  MOV R13, RZ ;  /* 0x000000ff000d7202 */ /* 0x002fce0000000f00 */
[----:B------:R-:W-:-:S07]  /*5a60*/  LEPC R20, `(.L_x_50) ;  /* 0x000000001014794e */ /* 0x000fce0000000000 */
[----:B--2---:R-:W-:Y:S05]  /*5a70*/  CALL.ABS.NOINC R2 ;  /* 0x0000000002007343 */ /* 0x004fea0003c00000 */
.L_x_50:
[----:B------:R-:W-:Y:S01]  /*5a80*/  UIADD3 UR4, UR37, -0x1, URZ ;  /* 0xffffffff25047890 */ /* 0x000fe2000fffe03f */
[----:B------:R-:W-:-:S05]  /*5a90*/  MOV R19, UR36 ;  /* 0x0000002400137c02 */ /* 0x000fca0008000f00 */
[----:B------:R-:W-:-:S05]  /*5aa0*/  MOV R0, UR4 ;  /* 0x0000000400007c02 */ /* 0x000fca0008000f00 */
[----:B------:R-:W-:-:S05]  /*5ab0*/  IMAD R19, R0, 0x1100, R19 ;  /* 0x0000110000137824 */ /* 0x000fca00078e0213 */
[----:B------:R-:W-:-:S13]  /*5ac0*/  LOP3.LUT P0, RZ, R19, 0x90, RZ, 0xc0, !PT ;  /* 0x0000009013ff7812 */ /* 0x000fda000780c0ff */
[----:B------:R-:W-:Y:S05]  /*5ad0*/  @!P0 BRA `(.L_x_51) ;  /* 0x0000000000408947 */ /* 0x000fea0003800000 */
[----:B------:R-:W-:Y:S01]  /*5ae0*/  MOV R0, 0x0 ;  /* 0x0000000000007802 */ /* 0x000fe20000000f00 */
[----:B------:R-:W-:Y:S01]  /*5af0*/  ULDC.64 UR4, c[0x4][0x70] ;  /* 0x01001c0000047ab9 */ /* 0x000fe20000000a00 */
[----:B------:R-:W-:Y:S01]  /*5b00*/  ULDC.64 UR6, c[0x4][0x78] ;  /* 0x01001e0000067ab9 */ /* 0x000fe20000000a00 */
[----:B------:R-:W-:Y:S01]  /*5b10*/  MOV R4, UR4 ;  /* 0x0000000400047c02 */ /* 0x000fe20008000f00 */
[----:B--2-4-:R1:W2:Y:S01]  /*5b20*/  LDC.64 R2, c[0x4][R0] ;  /* 0x0100000000027b82 */ /* 0x0142a20000000a00 */
[----:B------:R-:W-:Y:S01]  /*5b30*/  IMAD.U32 R5, RZ, RZ, UR5 ;  /* 0x00000005ff057e24 */ /* 0x000fe2000f8e00ff */
[----:B------:R-:W-:Y:S01]  /*5b40*/  ULDC.64 UR4, c[0x4][0x10] ;  /* 0x0100040000047ab9 */ /* 0x000fe20000000a00 */
[----:B------:R-:W-:Y:S02]  /*5b50*/  MOV R6, UR6 ;  /* 0x0000000600067c02 */ /* 0x000fe40008000f00 */
[----:B------:R-:W-:Y:S02]  /*5b60*/  MOV R7, UR7 ;  /* 0x0000000700077c02 */ /* 0x000fe40008000f00 */
[----:B------:R-:W-:-:S02]  /*5b70*/  MOV R10, UR4 ;  /* 0x00000004000a7c02 */ /* 0x000fc40008000f00 */
[----:B------:R-:W-:Y:S02]  /*5b80*/  MOV R11, UR5 ;  /* 0x00000005000b7c02 */ /* 0x000fe40008000f00 */
[----:B------:R-:W-:Y:S02]  /*5b90*/  MOV R8, 0x70 ;  /* 0x0000007000087802 */ /* 0x000fe40000000f00 */
[----:B------:R-:W-:Y:S02]  /*5ba0*/  MOV R12, 0x1 ;  /* 0x00000001000c7802 */ /* 0x000fe40000000f00 */
[----:B-1----:R-:W-:-:S07]  /*5bb0*/  MOV R13, RZ ;  /* 0x000000ff000d7202 */ /* 0x002fce0000000f00 */
[----:B------:R-:W-:-:S07]  /*5bc0*/  LEPC R20, `(.L_x_51) ;  /* 0x000000001014794e */ /* 0x000fce0000000000 */
[----:B--2---:R-:W-:Y:S05]  /*5bd0*/  CALL.ABS.NOINC R2 ;  /* 0x0000000002007343 */ /* 0x004fea0003c00000 */
.L_x_51:
[----:B------:R-:W1:Y:S01]  /*5be0*/  S2R R5, SR_TID.X ;  /* 0x0000000000057919 */ /* 0x000e620000002100 */
[----:B------:R-:W-:Y:S01]  /*5bf0*/  ULDC.64 UR4, c[0x0][0x730] ;  /* 0x0001cc0000047ab9 */ /* 0x000fe20000000a00 */
[----:B------:R-:W-:Y:S01]  /*5c00*/  IADD3 R16, R16, 0x1f, RZ ;  /* 0x0000001f10107810 */ /* 0x000fe20007ffe0ff */
[----:B------:R-:W-:Y:S01]  /*5c10*/  IMAD R17, R17, 0x10, R18 ;  /* 0x0000001011117824 */ /* 0x000fe200078e0212 */
[----:B------:R-:W-:-:S04]  /*5c20*/  ISETP.NE.U32.AND P0, PT, RZ, UR4, PT ;  /* 0x00000004ff007c0c */ /* 0x000fc8000bf05070 */
[----:B------:R-:W-:-:S13]  /*5c30*/  ISETP.NE.AND.EX P0, PT, RZ, UR5, PT, P0 ;  /* 0x00000005ff007c0c */ /* 0x000fda000bf05300 */
[----:B------:R-:W3:Y:S01]  /*5c40*/  @P0 LDC R49, c[0x0][0x720] ;  /* 0x0001c800ff310b82 */ /* 0x000ee20000000800 */
[----:B------:R-:W-:Y:S02]  /*5c50*/  ISETP.GT.U32.AND P0, PT, R16, 0x3e, PT ;  /* 0x0000003e1000780c */ /* 0x000fe40003f04070 */
[----:B-1----:R-:W-:Y:S02]  /*5c60*/  SHF.L.U32 R0, R5, 0x4, RZ ;  /* 0x0000000405007819 */ /* 0x002fe400000006ff */
[----:B--2---:R-:W-:Y:S02]  /*5c70*/  SHF.R.U32.HI R2, RZ, 0x1, R5 ;  /* 0x00000001ff027819 */ /* 0x004fe40000011605 */
[C---:B----4-:R-:W-:Y:S02]  /*5c80*/  LOP3.LUT R3, R0.reuse, 0x40, RZ, 0xc0, !PT ;  /* 0x0000004000037812 */ /* 0x050fe400078ec0ff */
[----:B------:R-:W-:Y:S02]  /*5c90*/  LOP3.LUT R0, R0, 0x80, RZ, 0xc0, !PT ;  /* 0x0000008000007812 */ /* 0x000fe400078ec0ff */
[----:B------:R-:W-:-:S02]  /*5ca0*/  LOP3.LUT R4, R3, 0x8, R2, 0xf8, !PT ;  /* 0x0000000803047812 */ /* 0x000fc400078ef802 */
[----:B------:R-:W-:Y:S02]  /*5cb0*/  SHF.L.U32 R3, R5, 0x1, RZ ;  /* 0x0000000105037819 */ /* 0x000fe400000006ff */
[----:B------:R-:W-:Y:S01]  /*5cc0*/  LEA R2, R17, R0, 0x4 ;  /* 0x0000000011027211 */ /* 0x000fe200078e20ff */
[-C--:B---3--:R-:W-:Y:S01]  /*5cd0*/  FMUL R0, R104, R49.reuse ;  /* 0x0000003168007220 */ /* 0x088fe20000400000 */
[----:B------:R-:W-:Y:S01]  /*5ce0*/  LOP3.LUT R3, R4, 0x8, R3, 0x78, !PT ;  /* 0x0000000804037812 */ /* 0x000fe200078e7803 */
[-C--:B------:R-:W-:Y:S01]  /*5cf0*/  FMUL R5, R40, R49.reuse ;  /* 0x0000003128057220 */ /* 0x080fe20000400000 */
[-C--:B------:R-:W-:Y:S01]  /*5d00*/  FMUL R4, R108, R49.reuse ;  /* 0x000000316c047220 */ /* 0x080fe20000400000 */
[----:B------:R-:W-:Y:S01]  /*5d10*/  FMUL R7, R24, R49 ;  /* 0x0000003118077220 */ /* 0x000fe20000400000 */
[----:B------:R-:W-:Y:S01]  /*5d20*/  IADD3 R8, R2, R3, RZ ;  /* 0x0000000302087210 */ /* 0x000fe20007ffe0ff */
        /* <DEDUP_REMOVED lines=55> */
[----:B------:R-:W-:Y:S01]  /*60a0*/  F2FP.BF16.F32.PACK_AB R55, R9, R6 ;  /* 0x000000060937723e */ /* 0x000fe200000010ff */
[----:B------:R-:W-:Y:S06]  /*60b0*/  @P0 BRA `(.L_x_52) ;  /* 0x0000000000040947 */ /* 0x000fec0003800000 */
[----:B------:R-:W-:-:S04]  /*60c0*/  DEPBAR.LE SB0, 0x1 ;  /* 0x000080400000791a */ /* 0x000fc80000000000 */
.L_x_52:
[----:B------:R-:W-:Y:S05]  /*60d0*/  WARPSYNC.ALL ;  /* 0x0000000000007948 */ /* 0x000fea0003800000 */
[----:B------:R-:W-:Y:S01]  /*60e0*/  BAR.SYNC.DEFER_BLOCKING 0x1, 0x80 ;  /* 0x0042000000007b1d */ /* 0x000fe20000010000 */
[----:B------:R-:W-:Y:S02]  /*60f0*/  LEA R8, R8, R19, 0x1 ;  /* 0x0000001308087211 */ /* 0x000fe400078e08ff */
[----:B------:R-:W-:Y:S02]  /*6100*/  F2FP.BF16.F32.PACK_AB R4, R10, R11 ;  /* 0x0000000b0a04723e */ /* 0x000fe400000010ff */
[----:B------:R-:W-:Y:S01]  /*6110*/  F2FP.BF16.F32.PACK_AB R5, R12, R13 ;  /* 0x0000000d0c05723e */ /* 0x000fe200000010ff */
[----:B------:R-:W-:Y:S01]  /*6120*/  BSSY B0, `(.L_x_53) ;  /* 0x0000016000007945 */ /* 0x000fe20003800000 */
[----:B------:R-:W-:-:S02]  /*6130*/  F2FP.BF16.F32.PACK_AB R6, R14, R15 ;  /* 0x0000000f0e06723e */ /* 0x000fc400000010ff */
[----:B------:R-:W-:Y:S01]  /*6140*/  F2FP.BF16.F32.PACK_AB R7, R16, R17 ;  /* 0x000000111007723e */ /* 0x000fe200000010ff */
[----:B------:R1:W-:Y:S01]  /*6150*/  STSM.16.M88.4 [R8], R52 ;  /* 0x0000003408007844 */ /* 0x0003e20000000200 */
[----:B------:R-:W-:Y:S01]  /*6160*/  @!PT LDS RZ, [RZ] ;  /* 0x00000000fffff984 */ /* 0x000fe20000000800 */
[----:B------:R-:W-:Y:S01]  /*6170*/  @!PT LDS RZ, [RZ] ;  /* 0x00000000fffff984 */ /* 0x000fe20000000800 */
[----:B------:R-:W-:Y:S01]  /*6180*/  @!PT LDS RZ, [RZ] ;  /* 0x00000000fffff984 */ /* 0x000fe20000000800 */
[----:B------:R-:W-:Y:S01]  /*6190*/  @!PT LDS RZ, [RZ] ;  /* 0x00000000fffff984 */ /* 0x000fe20000000800 */
[----:B------:R2:W-:Y:S06]  /*61a0*/  MEMBAR.ALL.CTA ;  /* 0x0000000000007992 */ /* 0x0005ec0000008000 */
[----:B--2---:R-:W2:Y:S02]  /*61b0*/  FENCE.VIEW.ASYNC.S ;  /* 0x00000000000073c6 */ /* 0x004ea40000000000 */
[----:B--2---:R-:W-:Y:S06]  /*61c0*/  BAR.SYNC.DEFER_BLOCKING 0x1, 0x80 ;  /* 0x0042000000007b1d */ /* 0x004fec0000010000 */
[----:B------:R-:W-:Y:S05]  /*61d0*/  @P0 BRA `(.L_x_54) ;  /* 0x0000000000280947 */ /* 0x000fea0003800000 */
[----:B------:R-:W-:Y:S01]  /*61e0*/  S2UR UR43, SR_CTAID.Y ;  /* 0x00000000002b79c3 */ /* 0x000fe20000002600 */
[----:B------:R-:W-:Y:S01]  /*61f0*/  ULDC.64 UR4, c[0x0][0x198] ;  /* 0x0000660000047ab9 */ /* 0x000fe20000000a00 */
[----:B------:R-:W-:Y:S01]  /*6200*/  R2UR UR40, R19 ;  /* 0x00000000132872ca */ /* 0x000fe200000e0000 */
[----:B------:R-:W-:Y:S01]  /*6210*/  UIADD3 UR4, UP0, UR4, 0x670, URZ ;  /* 0x0000067004047890 */ /* 0x000fe2000ff1e03f */
[----:B------:R-:W-:-:S03]  /*6220*/  UMOV UR41, URZ ;  /* 0x0000003f00297c82 */ /* 0x000fc60008000000 */
[----:B------:R-:W-:Y:S01]  /*6230*/  UIADD3.X UR5, URZ, UR5, URZ, UP0, !UPT ;  /* 0x000000053f057290 */ /* 0x000fe200087fe43f */
[----:B------:R-:W2:Y:S08]  /*6240*/  S2UR UR44, SR_CTAID.Z ;  /* 0x00000000002c79c3 */ /* 0x000eb00000002700 */
[----:B--2---:R2:W-:Y:S01]  /*6250*/  UTMASTG.4D [UR40], [UR4] ;  /* 0x00000028040073b5 */ /* 0x0045e20008018000 */
[----:B------:R0:W-:Y:S01]  /*6260*/  UTMACMDFLUSH ;  /* 0x00000000000079b7 */ /* 0x0001e20000000000 */
[----:B--2---:R-:W-:-:S04]  /*6270*/  DEPBAR.LE SB0, 0x1 ;  /* 0x000080400000791a */ /* 0x004fc80000000000 */
.L_x_54:
[----:B------:R-:W-:Y:S05]  /*6280*/  BSYNC B0 ;  /* 0x0000000000007941 */ /* 0x000fea0003800000 */
.L_x_53:
[----:B------:R-:W-:Y:S01]  /*6290*/  BAR.SYNC.DEFER_BLOCKING 0x1, 0x80 ;  /* 0x0042000000007b1d */ /* 0x000fe20000010000 */
[----:B------:R-:W-:Y:S02]  /*62a0*/  F2FP.BF16.F32.PACK_AB R12, R18, R21 ;  /* 0x00000015120c723e */ /* 0x000fe400000010ff */
[----:B------:R-:W-:Y:S02]  /*62b0*/  F2FP.BF16.F32.PACK_AB R13, R20, R23 ;  /* 0x00000017140d723e */ /* 0x000fe400000010ff */
[----:B------:R-:W-:Y:S01]  /*62c0*/  F2FP.BF16.F32.PACK_AB R14, R22, R25 ;  /* 0x00000019160e723e */ /* 0x000fe200000010ff */
[----:B------:R-:W-:Y:S01]  /*62d0*/  BSSY B0, `(.L_x_55) ;  /* 0x0000016000007945 */ /* 0x000fe20003800000 */
[----:B------:R-:W-:Y:S01]  /*62e0*/  F2FP.BF16.F32.PACK_AB R15, R24, R27 ;  /* 0x0000001b180f723e */ /* 0x000fe200000010ff */
[----:B------:R2:W-:Y:S01]  /*62f0*/  STSM.16.M88.4 [R8+0x800], R4 ;  /* 0x0008000408007844 */ /* 0x0005e20000000200 */
[----:B------:R-:W-:Y:S01]  /*6300*/  @!PT LDS RZ, [RZ] ;  /* 0x00000000fffff984 */ /* 0x000fe20000000800 */
[----:B------:R-:W-:Y:S01]  /*6310*/  @!PT LDS RZ, [RZ] ;  /* 0x00000000fffff984 */ /* 0x000fe20000000800 */
[----:B------:R-:W-:Y:S01]  /*6320*/  @!PT LDS RZ, [RZ] ;  /* 0x00000000fffff984 */ /* 0x000fe20000000800 */
[----:B------:R-:W-:Y:S01]  /*6330*/  @!PT LDS RZ, [RZ] ;  /* 0x00000000fffff984 */ /* 0x000fe20000000800 */
[----:B------:R3:W-:Y:S06]  /*6340*/  MEMBAR.ALL.CTA ;  /* 0x0000000000007992 */ /* 0x0007ec0000008000 */
[----:B---3--:R-:W3:Y:S02]  /*6350*/  FENCE.VIEW.ASYNC.S ;  /* 0x00000000000073c6 */ /* 0x008ee40000000000 */
[----:B---3--:R-:W-:Y:S06]  /*6360*/  BAR.SYNC.DEFER_BLOCKING 0x1, 0x80 ;  /* 0x0042000000007b1d */ /* 0x008fec0000010000 */
[----:B------:R-:W-:Y:S05]  /*6370*/  @P0 BRA `(.L_x_56) ;  /* 0x00000000002c0947 */ /* 0x000fea0003800000 */
[----:B------:R-:W-:Y:S01]  /*6380*/  S2UR UR43, SR_CTAID.Y ;  /* 0x00000000002b79c3 */ /* 0x000fe20000002600 */
[----:B------:R-:W-:Y:S01]  /*6390*/  R2UR UR40, R19 ;  /* 0x00000000132872ca */ /* 0x000fe200000e0000 */
[----:B------:R-:W-:Y:S01]  /*63a0*/  ULDC.64 UR4, c[0x0][0x198] ;  /* 0x0000660000047ab9 */ /* 0x000fe20000000a00 */
[----:B------:R-:W-:Y:S01]  /*63b0*/  UMOV UR41, 0x10 ;  /* 0x0000001000297882 */ /* 0x000fe20000000000 */
[----:B------:R-:W-:-:S04]  /*63c0*/  UIADD3 UR4, UP0, UR4, 0x670, URZ ;  /* 0x0000067004047890 */ /* 0x000fc8000ff1e03f */
[----:B------:R-:W3:Y:S01]  /*63d0*/  S2UR UR44, SR_CTAID.Z ;  /* 0x00000000002c79c3 */ /* 0x000ee20000002700 */
[----:B------:R-:W-:-:S05]  /*63e0*/  UIADD3.X UR5, URZ, UR5, URZ, UP0, !UPT ;  /* 0x000000053f057290 */ /* 0x000fca00087fe43f */
[----:B------:R-:W-:-:S09]  /*63f0*/  UIADD3 UR40, UR40, 0x800, URZ ;  /* 0x0000080028287890 */ /* 0x000fd2000fffe03f */
[----:B---3--:R3:W-:Y:S01]  /*6400*/  UTMASTG.4D [UR40], [UR4] ;  /* 0x00000028040073b5 */ /* 0x0087e20008018000 */
[----:B------:R0:W-:Y:S01]  /*6410*/  UTMACMDFLUSH ;  /* 0x00000000000079b7 */ /* 0x0001e20000000000 */
[----:B---3--:R-:W-:-:S04]  /*6420*/  DEPBAR.LE SB0, 0x1 ;  /* 0x000080400000791a */ /* 0x008fc80000000000 */
.L_x_56:
[----:B------:R-:W-:Y:S05]  /*6430*/  BSYNC B0 ;  /* 0x0000000000007941 */ /* 0x000fea0003800000 */
.L_x_55:
[----:B------:R-:W-:Y:S01]  /*6440*/  BAR.SYNC.DEFER_BLOCKING 0x1, 0x80 ;  /* 0x0042000000007b1d */ /* 0x000fe20000010000 */
[----:B--2---:R-:W-:Y:S02]  /*6450*/  F2FP.BF16.F32.PACK_AB R4, R26, R29 ;  /* 0x0000001d1a04723e */ /* 0x004fe400000010ff */
[----:B------:R-:W-:Y:S02]  /*6460*/  F2FP.BF16.F32.PACK_AB R5, R28, R31 ;  /* 0x0000001f1c05723e */ /* 0x000fe400000010ff */
[----:B------:R-:W-:Y:S01]  /*6470*/  F2FP.BF16.F32.PACK_AB R6, R30, R33 ;  /* 0x000000211e06723e */ /* 0x000fe200000010ff */
[----:B------:R-:W-:Y:S01]  /*6480*/  BSSY B0, `(.L_x_57) ;  /* 0x0000016000007945 */ /* 0x000fe20003800000 */
[----:B------:R-:W-:Y:S01]  /*6490*/  F2FP.BF16.F32.PACK_AB R7, R32, R35 ;  /* 0x000000232007723e */ /* 0x000fe200000010ff */
[----:B------:R2:W-:Y:S01]  /*64a0*/  STSM.16.M88.4 [R8], R12 ;  /* 0x0000000c08007844 */ /* 0x0005e20000000200 */
        /* <DEDUP_REMOVED lines=9> */
[----:B------:R-:W-:Y:S01]  /*6540*/  ULDC.64 UR4, c[0x0][0x198] ;  /* 0x0000660000047ab9 */ /* 0x000fe20000000a00 */
[----:B------:R-:W-:Y:S01]  /*6550*/  R2UR UR8, R19 ;  /* 0x00000000130872ca */ /* 0x000fe200000e0000 */
[----:B------:R-:W-:Y:S01]  /*6560*/  UIADD3 UR4, UP0, UR4, 0x670, URZ ;  /* 0x0000067004047890 */ /* 0x000fe2000ff1e03f */
[----:B------:R-:W-:Y:S01]  /*6570*/  UMOV UR9, 0x20 ;  /* 0x0000002000097882 */ /* 0x000fe20000000000 */
[----:B------:R-:W-:Y:S02]  /*6580*/  UMOV UR10, UR42 ;  /* 0x0000002a000a7c82 */ /* 0x000fe40008000000 */
[----:B------:R-:W-:Y:S01]  /*6590*/  UIADD3.X UR5, URZ, UR5, URZ, UP0, !UPT ;  /* 0x000000053f057290 */ /* 0x000fe200087fe43f */
[----:B------:R-:W3:Y:S08]  /*65a0*/  S2UR UR12, SR_CTAID.Z ;  /* 0x00000000000c79c3 */ /* 0x000ef00000002700 */
[----:B---3--:R3:W-:Y:S01]  /*65b0*/  UTMASTG.4D [UR8], [UR4] ;  /* 0x00000008040073b5 */ /* 0x0087e20008018000 */
[----:B------:R0:W-:Y:S01]  /*65c0*/  UTMACMDFLUSH ;  /* 0x00000000000079b7 */ /* 0x0001e20000000000 */
[----:B---3--:R-:W-:-:S04]  /*65d0*/  DEPBAR.LE SB0, 0x1 ;  /* 0x000080400000791a */ /* 0x008fc80000000000 */
.L_x_58:
[----:B------:R-:W-:Y:S05]  /*65e0*/  BSYNC B0 ;  /* 0x0000000000007941 */ /* 0x000fea0003800000 */
.L_x_57:
[----:B------:R-:W-:Y:S01]  /*65f0*/  BAR.SYNC.DEFER_BLOCKING 0x1, 0x80 ;  /* 0x0042000000007b1d */ /* 0x000fe20000010000 */
[----:B--2---:R-:W-:Y:S02]  /*6600*/  F2FP.BF16.F32.PACK_AB R12, R34, R37 ;  /* 0x00000025220c723e */ /* 0x004fe400000010ff */
        /* <DEDUP_REMOVED lines=24> */
.L_x_60:
[----:B------:R-:W-:Y:S05]  /*6790*/  BSYNC B0 ;  /* 0x0000000000007941 */ /* 0x000fea0003800000 */
.L_x_59:
[----:B------:R-:W-:Y:S01]  /*67a0*/  BAR.SYNC.DEFER_BLOCKING 0x1, 0x80 ;  /* 0x0042000000007b1d */ /* 0x000fe20000010000 */
[----:B------:R-:W-:Y:S02]  /*67b0*/  F2FP.BF16.F32.PACK_AB R64, R65, R64 ;  /* 0x000000404140723e */ /* 0x000fe400000010ff */
        /* <DEDUP_REMOVED lines=10> */
[----:B----4-:R-:W4:Y:S02]  /*6860*/  FENCE.VIEW.ASYNC.S ;  /* 0x00000000000073c6 */ /* 0x010f240000000000 */
[----:B----4-:R-:W-:Y:S06]  /*6870*/  BAR.SYNC.DEFER_BLOCKING 0x1, 0x80 ;  /* 0x0042000000007b1d */ /* 0x010fec0000010000 */
        /* <DEDUP_REMOVED lines=8> */
[----:B------:R-:W4:Y:S08]  /*6900*/  S2UR UR12, SR_CTAID.Z ;  /* 0x00000000000c79c3 */ /* 0x000f300000002700 */
[----:B----4-:R4:W-:Y:S01]  /*6910*/  UTMASTG.4D [UR8], [UR4] ;  /* 0x00000008040073b5 */ /* 0x0109e20008018000 */
[----:B------:R0:W-:Y:S01]  /*6920*/  UTMACMDFLUSH ;  /* 0x00000000000079b7 */ /* 0x0001e20000000000 */
[----:B----4-:R-:W-:-:S04]  /*6930*/  DEPBAR.LE SB0, 0x1 ;  /* 0x000080400000791a */ /* 0x010fc80000000000 */
.L_x_62:
[----:B------:R-:W-:Y:S05]  /*6940*/  BSYNC B0 ;  /* 0x0000000000007941 */ /* 0x000fea0003800000 */
.L_x_61:
        /* <DEDUP_REMOVED lines=12> */
[----:B-----5:R-:W5:Y:S02]  /*6a10*/  FENCE.VIEW.ASYNC.S ;  /* 0x00000000000073c6 */ /* 0x020f640000000000 */
[----:B-----5:R-:W-:Y:S06]  /*6a20*/  BAR.SYNC.DEFER_BLOCKING 0x1, 0x80 ;  /* 0x0042000000007b1d */ /* 0x020fec0000010000 */
[----:B------:R-:W-:Y:S05]  /*6a30*/  @P0 BRA `(.L_x_64) ;  /* 0x00000000002c0947 */ /* 0x000fea0003800000 */
[----:B------:R-:W-:Y:S01]  /*6a40*/  S2UR UR43, SR_CTAID.Y ;  /* 0x00000000002b79c3 */ /* 0x000fe20000002600 */
[----:B------:R-:W-:Y:S01]  /*6a50*/  R2UR UR40, R19 ;  /* 0x00000000132872ca */ /* 0x000fe200000e0000 */
[----:B------:R-:W-:Y:S01]  /*6a60*/  ULDC.64 UR4, c[0x0][0x198] ;  /* 0x0000660000047ab9 */ /* 0x000fe20000000a00 */
[----:B------:R-:W-:Y:S01]  /*6a70*/  UMOV UR41, 0x50 ;  /* 0x0000005000297882 */ /* 0x000fe20000000000 */
[----:B------:R-:W-:-:S04]  /*6a80*/  UIADD3 UR4, UP0, UR4, 0x670, URZ ;  /* 0x0000067004047890 */ /* 0x000fc8000ff1e03f */
[----:B------:R-:W5:Y:S01]  /*6a90*/  S2UR UR44, SR_CTAID.Z ;  /* 0x00000000002c79c3 */ /* 0x000f620000002700 */
[----:B------:R-:W-:-:S05]  /*6aa0*/  UIADD3.X UR5, URZ, UR5, URZ, UP0, !UPT ;  /* 0x000000053f057290 */ /* 0x000fca00087fe43f */
[----:B------:R-:W-:-:S09]  /*6ab0*/  UIADD3 UR40, UR40, 0x800, URZ ;  /* 0x0000080028287890 */ /* 0x000fd2000fffe03f */
[----:B-----5:R1:W-:Y:S01]  /*6ac0*/  UTMASTG.4D [UR40], [UR4] ;  /* 0x00000028040073b5 */ /* 0x0203e20008018000 */
[----:B------:R0:W-:Y:S01]  /*6ad0*/  UTMACMDFLUSH ;  /* 0x00000000000079b7 */ /* 0x0001e20000000000 */
[----:B-1----:R-:W-:-:S04]  /*6ae0*/  DEPBAR.LE SB0, 0x1 ;  /* 0x000080400000791a */ /* 0x002fc80000000000 */
.L_x_64:
[----:B------:R-:W-:Y:S05]  /*6af0*/  BSYNC B0 ;  /* 0x0000000000007941 */ /* 0x000fea0003800000 */
.L_x_63:
[----:B------:R-:W-:Y:S06]  /*6b00*/  BAR.SYNC.DEFER_BLOCKING 0x1, 0x80 ;  /* 0x0042000000007b1d */ /* 0x000fec0000010000 */
[----:B------:R-:W-:Y:S01]  /*6b10*/  BSSY B0, `(.L_x_65) ;  /* 0x0000014000007945 */ /* 0x000fe20003800000 */
[----:B------:R1:W-:Y:S01]  /*6b20*/  STSM.16.M88.4 [R8], R56 ;  /* 0x0000003808007844 */ /* 0x0003e20000000200 */
        /* <DEDUP_REMOVED lines=15> */
[----:B------:R-:W5:Y:S08]  /*6c20*/  S2UR UR12, SR_CTAID.Z ;  /* 0x00000000000c79c3 */ /* 0x000f700000002700 */
[----:B-----5:R1:W-:Y:S02]  /*6c30*/  UTMASTG.4D [UR8], [UR4] ;  /* 0x00000008040073b5 */ /* 0x0203e40008018000 */
[----:B-1----:R0:W-:Y:S02]  /*6c40*/  UTMACMDFLUSH ;  /* 0x00000000000079b7 */ /* 0x0021e40000000000 */
.L_x_66:
[----:B------:R-:W-:Y:S05]  /*6c50*/  BSYNC B0 ;  /* 0x0000000000007941 */ /* 0x000fea0003800000 */
.L_x_65:
[----:B------:R-:W-:Y:S01]  /*6c60*/  UIADD3 UR37, UR37, -0x1, URZ ;  /* 0xffffffff25257890 */ /* 0x000fe2000fffe03f */
[----:B------:R-:W-:-:S04]  /*6c70*/  DEPBAR.LE SB0, 0x0 ;  /* 0x000080000000791a */ /* 0x000fc80000000000 */
[----:B------:R-:W-:-:S04]  /*6c80*/  USHF.L.U32 UR4, UR37, 0x3, URZ ;  /* 0x0000000325047899 */ /* 0x000fc8000800063f */
[----:B------:R-:W-:-:S04]  /*6c90*/  ULOP3.LUT UR4, UR4, 0x8, URZ, 0xe2, !UPT ;  /* 0x0000000804047892 */ /* 0x000fc8000f8ee23f */
[----:B------:R-:W-:-:S06]  /*6ca0*/  ULOP3.LUT UR4, UR4, 0x18, URZ, 0x3c, !UPT ;  /* 0x0000001804047892 */ /* 0x000fcc000f8e3c3f */
[----:B------:R-:W-:-:S04]  /*6cb0*/  MOV R0, UR4 ;  /* 0x0000000400007c02 */ /* 0x000fc80008000f00 */
[----:B------:R-:W-:Y:S01]  /*6cc0*/  SYNCS.ARRIVE.TRANS64.A1T0 RZ, [R0+UR36+0x18890], RZ ;  /* 0x018890ff00ff79a7 */ /* 0x000fe20008100024 */
[----:B------:R-:W-:Y:S05]  /*6cd0*/  EXIT ;  /* 0x000000000000794d */ /* 0x000fea0003800000 */
.L_x_6:
[----:B------:R-:W-:-:S08]  /*6ce0*/  UISETP.NE.AND UP0, UPT, UR5, 0x1, UPT ;  /* 0x000000010500788c */ /* 0x000fd0000bf05270 */
[----:B------:R-:W1:-:S00]  /*6cf0*/  USETMAXREG.DEALLOC.CTAPOOL 0x18 ;  /* 0x00000018000079c8 */ /* 0x000e4000080e0500 */
[----:B------:R-:W-:-:S13]  /*6d00*/  PLOP3.LUT P0, PT, PT, PT, UP0, 0x80, 0x0 ;  /* 0x000000000000781c */ /* 0x000fda0003f0f008 */
[----:B------:R-:W-:Y:S05]  /*6d10*/  @P0 EXIT ;  /* 0x000000000000094d */ /* 0x000fea0003800000 */
[----:B------:R-:W2:Y:S01]  /*6d20*/  S2UR UR11, SR_CTAID.X ;  /* 0x00000000000b79c3 */ /* 0x000ea20000002500 */
[----:B------:R-:W-:Y:S01]  /*6d30*/  ELECT P3, URZ, PT ;  /* 0x00000000003f782f */ /* 0x000fe20003860000 */
[----:B------:R-:W-:Y:S01]  /*6d40*/  BSSY B0, `(.L_x_67) ;  /* 0x000004d000007945 */ /* 0x000fe20003800000 */
[----:B-1----:R-:W-:Y:S01]  /*6d50*/  MOV R0, RZ ;  /* 0x000000ff00007202 */ /* 0x002fe20000000f00 */
[----:B------:R-:W-:Y:S01]  /*6d60*/  IMAD.MOV.U32 R3, RZ, RZ, RZ ;  /* 0x000000ffff037224 */ /* 0x000fe200078e00ff */
[----:B------:R-:W-:-:S03]  /*6d70*/  MOV R7, RZ ;  /* 0x000000ff00077202 */ /* 0x000fc60000000f00 */
[----:B------:R-:W1:Y:S08]  /*6d80*/  S2UR UR60, SR_CTAID.Y ;  /* 0x00000000003c79c3 */ /* 0x000e700000002600 */
[----:B------:R-:W3:Y:S01]  /*6d90*/  S2UR UR61, SR_CTAID.Z ;  /* 0x00000000003d79c3 */ /* 0x000ee20000002700 */
[----:B--2---:R-:W-:Y:S01]  /*6da0*/  USHF.L.U32 UR11, UR11, 0x7, URZ ;  /* 0x000000070b0b7899 */ /* 0x004fe2000800063f */
[----:B------:R-:W-:Y:S11]  /*6db0*/  @!P3 BRA `(.L_x_68) ;  /* 0x000000040014b947 */ /* 0x000ff60003800000 */
[----:B------:R-:W2:Y:S01]  /*6dc0*/  S2R R3, SR_CgaCtaId ;  /* 0x0000000000037919 */ /* 0x000ea20000008800 */
[----:B------:R-:W-:Y:S02]  /*6dd0*/  MOV R2, 0x400 ;  /* 0x0000040000027802 */ /* 0x000fe40000000f00 */
[----:B------:R-:W-:Y:S02]  /*6de0*/  MOV R4, 0x1 ;  /* 0x0000000100047802 */ /* 0x000fe40000000f00 */
[----:B--2---:R-:W-:Y:S02]  /*6df0*/  LEA R3, R3, R2, 0x18 ;  /* 0x0000000203037211 */ /* 0x004fe400078ec0ff */
[----:B------:R-:W-:-:S04]  /*6e00*/  SHF.L.U32 R2, R4, 0x1f, RZ ;  /* 0x0000001f04027819 */ /* 0x000fc800000006ff */
[----:B------:R-:W2:Y:S02]  /*6e10*/  SYNCS.PHASECHK.TRANS64.TRYWAIT P0, [R3+URZ+0x18860], R2 ;  /* 0x01886002030075a7 */ /* 0x000ea4000800017f */
[----:B--2---:R-:W-:Y:S05]  /*6e20*/  @!P0 BRA `(.L_x_69) ;  /* 0x0000001c00e88947 */ /* 0x004fea0003800000 */
.L_x_105:
[----:B------:R-:W-:Y:S01]  /*6e30*/  ULOP3.LUT UR5, UR4, 0x2, URZ, 0xfc, !UPT ;  /* 0x0000000204057892 */ /* 0x000fe2000f8efc3f */
[----:B--2---:R-:W-:-:S03]  /*6e40*/  @P2 MOV R2, 0x3800 ;  /* 0x0000380000022802 */ /* 0x004fc60000000f00 */
[----:B------:R-:W-:Y:S01]  /*6e50*/  UPRMT UR5, UR5, 0x9910, URZ ;  /* 0x0000991005057896 */ /* 0x000fe2000800003f */
[----:B------:R2:W-:Y:S03]  /*6e60*/  @P2 SYNCS.ARRIVE.TRANS64 RZ, [R3+URZ+0x18850], R2 ;  /* 0x0188500203ff29a7 */ /* 0x0005e6000800003f */
[----:B------:R-:W-:-:S06]  /*6e70*/  UISETP.NE.AND UP0, UPT, UR5, 0x2, UPT ;  /* 0x000000020500788c */ /* 0x000fcc000bf05270 */
[----:B------:R-:W-:-:S13]  /*6e80*/  PLOP3.LUT P0, PT, PT, PT, UP0, 0x80, 0x0 ;  /* 0x000000000000781c */ /* 0x000fda0003f0f008 */
[----:B--2---:R-:W-:Y:S05]  /*6e90*/  @P0 BRA `(.L_x_70) ;  /* 0x0000000000040947 */ /* 0x004fea0003800000 */
[----:B-1-3--:R-:W-:Y:S01]  /*6ea0*/  BPT.TRAP 0x1 ;  /* 0x000000040000795c */ /* 0x00afe20000300000 */
.L_x_70:
[----:B------:R-:W-:-:S04]  /*6eb0*/  LOP3.LUT P0, RZ, R6, 0x1f, RZ, 0xc0, !PT ;  /* 0x0000001f06ff7812 */ /* 0x000fc8000780c0ff */
[----:B------:R-:W-:-:S13]  /*6ec0*/  PLOP3.LUT P0, PT, P0, P2, PT, 0x2a, 0x0 ;  /* 0x000000000000781c */ /* 0x000fda0000704572 */
[----:B------:R-:W-:Y:S05]  /*6ed0*/  @P0 BRA `(.L_x_71) ;  /* 0x0000000000040947 */ /* 0x000fea0003800000 */
[----:B-1-3--:R-:W-:Y:S01]  /*6ee0*/  BPT.TRAP 0x1 ;  /* 0x000000040000795c */ /* 0x00afe20000300000 */
.L_x_71:
[----:B------:R-:W-:Y:S01]  /*6ef0*/  R2UR UR8, R3 ;  /* 0x00000000030872ca */ /* 0x000fe200000e0000 */
[----:B------:R-:W-:Y:S01]  /*6f00*/  ULDC.64 UR6, c[0x0][0x198] ;  /* 0x0000660000067ab9 */ /* 0x000fe20000000a00 */
[----:B------:R-:W-:Y:S01]  /*6f10*/  UMOV UR14, 0x0 ;  /* 0x00000000000e7882 */ /* 0x000fe20000000000 */
[----:B------:R-:W-:Y:S01]  /*6f20*/  UIADD3 UR6, UP0, UR6, 0xf0, URZ ;  /* 0x000000f006067890 */ /* 0x000fe2000ff1e03f */
[----:B------:R-:W-:Y:S01]  /*6f30*/  MOV R7, 0x40 ;  /* 0x0000004000077802 */ /* 0x000fe20000000f00 */
[----:B------:R-:W-:Y:S01]  /*6f40*/  UMOV UR15, 0x10000000 ;  /* 0x10000000000f7882 */ /* 0x000fe20000000000 */
[----:B------:R-:W-:Y:S01]  /*6f50*/  UMOV UR10, URZ ;  /* 0x0000003f000a7c82 */ /* 0x000fe20008000000 */
[----:B------:R-:W-:Y:S01]  /*6f60*/  UIADD3.X UR7, URZ, UR7, URZ, UP0, !UPT ;  /* 0x000000073f077290 */ /* 0x000fe200087fe43f */
[----:B------:R-:W-:Y:S01]  /*6f70*/  MOV R3, 0x1 ;  /* 0x0000000100037802 */ /* 0x000fe20000000f00 */
[----:B-1----:R-:W-:Y:S01]  /*6f80*/  UMOV UR12, UR60 ;  /* 0x0000003c000c7c82 */ /* 0x002fe20008000000 */
[----:B---3--:R-:W-:Y:S01]  /*6f90*/  UMOV UR13, UR61 ;  /* 0x0000003d000d7c82 */ /* 0x008fe20008000000 */
[----:B------:R-:W-:Y:S01]  /*6fa0*/  UMOV UR42, 0x10 ;  /* 0x00000010002a7882 */ /* 0x000fe20000000000 */
[----:B------:R-:W-:Y:S01]  /*6fb0*/  UMOV UR43, UR11 ;  /* 0x0000000b002b7c82 */ /* 0x000fe20008000000 */
[----:B------:R-:W-:-:S02]  /*6fc0*/  UIADD3 UR9, UR8, 0x18850, URZ ;  /* 0x0001885008097890 */ /* 0x000fc4000fffe03f */
[----:B------:R-:W-:Y:S02]  /*6fd0*/  UIADD3 UR40, UR8, 0x800, URZ ;  /* 0x0000080008287890 */ /* 0x000fe4000fffe03f */
[----:B------:R-:W-:Y:S02]  /*6fe0*/  UIADD3 UR32, UR8, 0x1000, URZ ;  /* 0x0000100008207890 */ /* 0x000fe4000fffe03f */
[----:B------:R-:W-:Y:S02]  /*6ff0*/  UIADD3 UR24, UR8, 0x1800, URZ ;  /* 0x0000180008187890 */ /* 0x000fe4000fffe03f */
[----:B------:R-:W-:Y:S02]  /*7000*/  UIADD3 UR16, UR8, 0x2000, URZ ;  /* 0x0000200008107890 */ /* 0x000fe4000fffe03f */
[----:B------:R1:W-:Y:S01]  /*7010*/  UTMALDG.4D [UR8], [UR6], desc[UR14] ;  /* 0x00000e08060075b4 */ /* 0x0003e20008019000 */
[----:B------:R-:W-:Y:S01]  /*7020*/  UIADD3 UR56, UR8, 0x2800, URZ ;  /* 0x0000280008387890 */ /* 0x000fe2000fffe03f */
[----:B------:R-:W-:Y:S01]  /*7030*/  UMOV UR44, UR60 ;  /* 0x0000003c002c7c82 */ /* 0x000fe20008000000 */
[----:B------:R-:W-:Y:S01]  /*7040*/  UMOV UR45, UR61 ;  /* 0x0000003d002d7c82 */ /* 0x000fe20008000000 */
[----:B------:R-:W-:Y:S01]  /*7050*/  UMOV UR41, UR9 ;  /* 0x0000000900297c82 */ /* 0x000fe20008000000 */
[----:B------:R-:W-:Y:S01]  /*7060*/  UMOV UR34, 0x20 ;  /* 0x0000002000227882 */ /* 0x000fe20000000000 */
[----:B------:R-:W-:Y:S01]  /*7070*/  UMOV UR35, UR11 ;  /* 0x0000000b00237c82 */ /* 0x000fe20008000000 */
[----:B------:R-:W-:Y:S01]  /*7080*/  UMOV UR36, UR60 ;  /* 0x0000003c00247c82 */ /* 0x000fe20008000000 */
[----:B------:R-:W-:Y:S01]  /*7090*/  UMOV UR37, UR61 ;  /* 0x0000003d00257c82 */ /* 0x000fe20008000000 */
[----:B------:R-:W-:Y:S01]  /*70a0*/  UMOV UR33, UR9 ;  /* 0x0000000900217c82 */ /* 0x000fe20008000000 */
[----:B------:R-:W-:Y:S01]  /*70b0*/  UMOV UR26, 0x30 ;  /* 0x00000030001a7882 */ /* 0x000fe20000000000 */
[----:B------:R-:W-:Y:S01]  /*70c0*/  UMOV UR27, UR11 ;  /* 0x0000000b001b7c82 */ /* 0x000fe20008000000 */
[----:B------:R-:W-:Y:S01]  /*70d0*/  UMOV UR28, UR60 ;  /* 0x0000003c001c7c82 */ /* 0x000fe20008000000 */
[----:B------:R-:W-:Y:S01]  /*70e0*/  UMOV UR29, UR61 ;  /* 0x0000003d001d7c82 */ /* 0x000fe20008000000 */
[----:B------:R2:W-:Y:S01]  /*70f0*/  UTMALDG.4D [UR40], [UR6], desc[UR14] ;  /* 0x00000e28060075b4 */ /* 0x0005e20008019000 */
[----:B------:R-:W-:Y:S01]  /*7100*/  UMOV UR25, UR9 ;  /* 0x0000000900197c82 */ /* 0x000fe20008000000 */
[----:B------:R-:W-:Y:S01]  /*7110*/  UMOV UR18, 0x40 ;  /* 0x0000004000127882 */ /* 0x000fe20000000000 */
[----:B------:R-:W-:Y:S01]  /*7120*/  UMOV UR19, UR11 ;  /* 0x0000000b00137c82 */ /* 0x000fe20008000000 */
[----:B------:R-:W-:Y:S01]  /*7130*/  UMOV UR20, UR60 ;  /* 0x0000003c00147c82 */ /* 0x000fe20008000000 */
[----:B------:R-:W-:Y:S01]  /*7140*/  UMOV UR21, UR61 ;  /* 0x0000003d00157c82 */ /* 0x000fe20008000000 */
[----:B------:R-:W-:Y:S01]  /*7150*/  UMOV UR17, UR9 ;  /* 0x0000000900117c82 */ /* 0x000fe20008000000 */
[----:B------:R-:W-:Y:S01]  /*7160*/  UMOV UR58, 0x50 ;  /* 0x00000050003a7882 */ /* 0x000fe20000000000 */
[----:B------:R2:W-:Y:S01]  /*7170*/  UTMALDG.4D [UR32], [UR6], desc[UR14] ;  /* 0x00000e20060075b4 */ /* 0x0005e20008019000 */
[----:B------:R-:W-:Y:S01]  /*7180*/  UMOV UR59, UR11 ;  /* 0x0000000b003b7c82 */ /* 0x000fe20008000000 */
[----:B------:R-:W-:Y:S01]  /*7190*/  UMOV UR57, UR9 ;  /* 0x0000000900397c82 */ /* 0x000fe20008000000 */
[----:B-1----:R-:W-:Y:S01]  /*71a0*/  UIADD3 UR8, UR8, 0x3000, URZ ;  /* 0x0000300008087890 */ /* 0x002fe2000fffe03f */
[----:B------:R-:W-:Y:S01]  /*71b0*/  UMOV UR10, 0x60 ;  /* 0x00000060000a7882 */ /* 0x000fe20000000000 */
[----:B------:R2:W-:Y:S01]  /*71c0*/  UTMALDG.4D [UR24], [UR6], desc[UR14] ;  /* 0x00000e18060075b4 */ /* 0x0005e20008019000 */
[----:B------:R2:W-:Y:S01]  /*71d0*/  UTMALDG.4D [UR16], [UR6], desc[UR14] ;  /* 0x00000e10060075b4 */ /* 0x0005e20008019000 */
[----:B------:R2:W-:Y:S05]  /*71e0*/  UTMALDG.4D [UR56], [UR6], desc[UR14] ;  /* 0x00000e38060075b4 */ /* 0x0005ea0008019000 */
[----:B------:R2:W-:Y:S02]  /*71f0*/  UTMALDG.4D [UR8], [UR6], desc[UR14] ;  /* 0x00000e08060075b4 */ /* 0x0005e40008019000 */
[----:B--2---:R-:W-:Y:S01]  /*7200*/  NOP ;  /* 0x0000000000007918 */ /* 0x004fe20000000000 */
.L_x_68:
[----:B-1-3--:R-:W-:Y:S05]  /*7210*/  BSYNC B0 ;  /* 0x0000000000007941 */ /* 0x00afea0003800000 */
.L_x_67:
[----:B------:R-:W1:Y:S01]  /*7220*/  LDC R2, c[0x0][0x28c] ;  /* 0x0000a300ff027b82 */ /* 0x000e620000000800 */
[----:B------:R-:W-:Y:S01]  /*7230*/  BSSY B0, `(.L_x_72) ;  /* 0x0000049000007945 */ /* 0x000fe20003800000 */
[----:B-1----:R-:W-:-:S13]  /*7240*/  ISETP.GT.AND P4, PT, R2, RZ, P3 ;  /* 0x000000ff0200720c */ /* 0x002fda0001f84270 */
[----:B------:R-:W-:Y:S05]  /*7250*/  @!P4 BRA `(.L_x_73) ;  /* 0x000000040018c947 */ /* 0x000fea0003800000 */
[----:B------:R-:W1:Y:S01]  /*7260*/  S2R R5, SR_CgaCtaId ;  /* 0x0000000000057919 */ /* 0x000e620000008800 */
[----:B------:R-:W-:-:S04]  /*7270*/  MOV R0, 0x400 ;  /* 0x0000040000007802 */ /* 0x000fc80000000f00 */
[----:B-1----:R-:W-:Y:S02]  /*7280*/  LEA R0, R5, R0, 0x18 ;  /* 0x0000000005007211 */ /* 0x002fe400078ec0ff */
[----:B------:R-:W-:-:S04]  /*7290*/  MOV R5, 0x1 ;  /* 0x0000000100057802 */ /* 0x000fc80000000f00 */
[----:B------:R-:W-:-:S04]  /*72a0*/  SHF.L.U32 R5, R5, 0x1f, RZ ;  /* 0x0000001f05057819 */ /* 0x000fc800000006ff */
[----:B------:R-:W1:Y:S02]  /*72b0*/  SYNCS.PHASECHK.TRANS64.TRYWAIT P0, [R0+URZ+0x18828], R5 ;  /* 0x01882805000075a7 */ /* 0x000e64000800017f */
[----:B-1----:R-:W-:Y:S05]  /*72c0*/  @!P0 BRA `(.L_x_74) ;  /* 0x0000001800d48947 */ /* 0x002fea0003800000 */
.L_x_106:
[----:B------:R-:W-:Y:S01]  /*72d0*/  ULOP3.LUT UR5, UR4, 0x2, URZ, 0xfc, !UPT ;  /* 0x0000000204057892 */ /* 0x000fe2000f8efc3f */
[----:B-1----:R-:W-:-:S03]  /*72e0*/  @P2 MOV R5, 0x3800 ;  /* 0x0000380000052802 */ /* 0x002fc60000000f00 */
[----:B------:R-:W-:Y:S01]  /*72f0*/  UPRMT UR5, UR5, 0x9910, URZ ;  /* 0x0000991005057896 */ /* 0x000fe2000800003f */
[----:B------:R1:W-:Y:S03]  /*7300*/  @P2 SYNCS.ARRIVE.TRANS64 RZ, [R0+URZ+0x18800], R5 ;  /* 0x0188000500ff29a7 */ /* 0x0003e6000800003f */
[----:B------:R-:W-:-:S06]  /*7310*/  UISETP.NE.AND UP0, UPT, UR5, 0x2, UPT ;  /* 0x000000020500788c */ /* 0x000fcc000bf05270 */
[----:B------:R-:W-:-:S13]  /*7320*/  PLOP3.LUT P0, PT, PT, PT, UP0, 0x80, 0x0 ;  /* 0x000000000000781c */ /* 0x000fda0003f0f008 */
[----:B-1----:R-:W-:Y:S05]  /*7330*/  @P0 BRA `(.L_x_75) ;  /* 0x0000000000040947 */ /* 0x002fea0003800000 */
[----:B------:R-:W-:Y:S01]  /*7340*/  BPT.TRAP 0x1 ;  /* 0x000000040000795c */ /* 0x000fe20000300000 */
.L_x_75:
[----:B------:R-:W-:-:S04]  /*7350*/  LOP3.LUT P0, RZ, R6, 0x1f, RZ, 0xc0, !PT ;  /* 0x0000001f06ff7812 */ /* 0x000fc8000780c0ff */
[----:B------:R-:W-:-:S13]  /*7360*/  PLOP3.LUT P0, PT, P0, P2, PT, 0x2a, 0x0 ;  /* 0x000000000000781c */ /* 0x000fda0000704572 */
[----:B------:R-:W-:Y:S05]  /*7370*/  @P0 BRA `(.L_x_76) ;  /* 0x0000000000040947 */ /* 0x000fea0003800000 */
[----:B------:R-:W-:Y:S01]  /*7380*/  BPT.TRAP 0x1 ;  /* 0x000000040000795c */ /* 0x000fe20000300000 */
.L_x_76:
        /* <DEDUP_REMOVED lines=8> */
[----:B------:R-:W-:Y:S01]  /*7410*/  UMOV UR59, URZ ;  /* 0x0000003f003b7c82 */ /* 0x000fe20008000000 */
[----:B------:R-:W-:Y:S01]  /*7420*/  UMOV UR50, 0x10 ;  /* 0x0000001000327882 */ /* 0x000fe20000000000 */
[----:B------:R-:W-:Y:S01]  /*7430*/  UMOV UR52, UR60 ;  /* 0x0000003c00347c82 */ /* 0x000fe20008000000 */
[----:B------:R-:W-:-:S02]  /*7440*/  UMOV UR53, UR61 ;  /* 0x0000003d00357c82 */ /* 0x000fc40008000000 */
[----:B------:R-:W-:Y:S02]  /*7450*/  UIADD3 UR56, UR5, 0x7000, URZ ;  /* 0x0000700005387890 */ /* 0x000fe4000fffe03f */
[----:B------:R-:W-:Y:S02]  /*7460*/  UIADD3 UR57, UR5, 0x18800, URZ ;  /* 0x0001880005397890 */ /* 0x000fe4000fffe03f */
[----:B------:R-:W-:Y:S02]  /*7470*/  UIADD3 UR48, UR5, 0x7800, URZ ;  /* 0x0000780005307890 */ /* 0x000fe4000fffe03f */
[----:B------:R-:W-:Y:S02]  /*7480*/  UIADD3 UR40, UR5, 0x8000, URZ ;  /* 0x0000800005287890 */ /* 0x000fe4000fffe03f */
[----:B------:R-:W-:Y:S02]  /*7490*/  UIADD3 UR32, UR5, 0x8800, URZ ;  /* 0x0000880005207890 */ /* 0x000fe4000fffe03f */
[----:B------:R-:W-:Y:S01]  /*74a0*/  UIADD3 UR24, UR5, 0x9000, URZ ;  /* 0x0000900005187890 */ /* 0x000fe2000fffe03f */
[----:B------:R1:W-:Y:S01]  /*74b0*/  UTMALDG.4D [UR56], [UR6], desc[UR8] ;  /* 0x00000838060075b4 */ /* 0x0003e20008019000 */
[----:B------:R-:W-:Y:S01]  /*74c0*/  UIADD3 UR16, UR5, 0x9800, URZ ;  /* 0x0000980005107890 */ /* 0x000fe2000fffe03f */
        /* <DEDUP_REMOVED lines=10> */
[----:B------:R2:W-:Y:S01]  /*7570*/  UTMALDG.4D [UR48], [UR6], desc[UR8] ;  /* 0x00000830060075b4 */ /* 0x0005e20008019000 */
[----:B------:R-:W-:Y:S01]  /*7580*/  UMOV UR35, UR59 ;  /* 0x0000003b00237c82 */ /* 0x000fe20008000000 */
[----:B------:R-:W-:Y:S01]  /*7590*/  UMOV UR33, UR57 ;  /* 0x0000003900217c82 */ /* 0x000fe20008000000 */
[----:B------:R-:W-:Y:S01]  /*75a0*/  UMOV UR26, 0x40 ;  /* 0x00000040001a7882 */ /* 0x000fe20000000000 */
[----:B------:R-:W-:Y:S01]  /*75b0*/  UMOV UR28, UR60 ;  /* 0x0000003c001c7c82 */ /* 0x000fe20008000000 */
[----:B------:R-:W-:Y:S01]  /*75c0*/  UMOV UR29, UR61 ;  /* 0x0000003d001d7c82 */ /* 0x000fe20008000000 */
[----:B------:R-:W-:Y:S01]  /*75d0*/  UMOV UR27, UR59 ;  /* 0x0000003b001b7c82 */ /* 0x000fe20008000000 */
[----:B------:R-:W-:Y:S01]  /*75e0*/  UMOV UR25, UR57 ;  /* 0x0000003900197c82 */ /* 0x000fe20008000000 */
[----:B------:R2:W-:Y:S01]  /*75f0*/  UTMALDG.4D [UR40], [UR6], desc[UR8] ;  /* 0x00000828060075b4 */ /* 0x0005e20008019000 */
[----:B------:R-:W-:Y:S01]  /*7600*/  UMOV UR18, 0x50 ;  /* 0x0000005000127882 */ /* 0x000fe20000000000 */
[----:B------:R-:W-:Y:S01]  /*7610*/  UMOV UR20, UR60 ;  /* 0x0000003c00147c82 */ /* 0x000fe20008000000 */
[----:B------:R-:W-:Y:S01]  /*7620*/  UMOV UR21, UR61 ;  /* 0x0000003d00157c82 */ /* 0x000fe20008000000 */
[----:B------:R-:W-:Y:S01]  /*7630*/  UMOV UR19, UR59 ;  /* 0x0000003b00137c82 */ /* 0x000fe20008000000 */
[----:B-1----:R-:W-:Y:S01]  /*7640*/  UIADD3 UR56, UR5, 0xa000, URZ ;  /* 0x0000a00005387890 */ /* 0x002fe2000fffe03f */
[----:B------:R-:W-:Y:S01]  /*7650*/  UMOV UR17, UR57 ;  /* 0x0000003900117c82 */ /* 0x000fe20008000000 */
[----:B------:R2:W-:Y:S01]  /*7660*/  UTMALDG.4D [UR32], [UR6], desc[UR8] ;  /* 0x00000820060075b4 */ /* 0x0005e20008019000 */
[----:B------:R-:W-:Y:S01]  /*7670*/  UMOV UR58, 0x60 ;  /* 0x00000060003a7882 */ /* 0x000fe20000000000 */
[----:B------:R2:W-:Y:S01]  /*7680*/  UTMALDG.4D [UR24], [UR6], desc[UR8] ;  /* 0x00000818060075b4 */ /* 0x0005e20008019000 */
[----:B------:R2:W-:Y:S04]  /*7690*/  UTMALDG.4D [UR16], [UR6], desc[UR8] ;  /* 0x00000810060075b4 */ /* 0x0005e80008019000 */
[----:B------:R2:W-:Y:S02]  /*76a0*/  UTMALDG.4D [UR56], [UR6], desc[UR8] ;  /* 0x00000838060075b4 */ /* 0x0005e40008019000 */
[----:B--2---:R-:W-:Y:S01]  /*76b0*/  NOP ;  /* 0x0000000000007918 */ /* 0x004fe20000000000 */
.L_x_73:
[----:B------:R-:W-:Y:S05]  /*76c0*/  BSYNC B0 ;  /* 0x0000000000007941 */ /* 0x000fea0003800000 */
.L_x_72:
[----:B------:R-:W-:Y:S04]  /*76d0*/  BSSY B0, `(.L_x_77) ;  /* 0x000004b000007945 */ /* 0x000fe80003800000 */
[----:B------:R-:W-:Y:S05]  /*76e0*/  @!P3 BRA `(.L_x_78) ;  /* 0x000000040024b947 */ /* 0x000fea0003800000 */
[----:B------:R-:W1:Y:S01]  /*76f0*/  S2R R5, SR_CgaCtaId ;  /* 0x0000000000057919 */ /* 0x000e620000008800 */
[----:B------:R-:W-:-:S04]  /*7700*/  MOV R4, 0x400 ;  /* 0x0000040000047802 */ /* 0x000fc80000000f00 */
[----:B-1----:R-:W-:Y:S02]  /*7710*/  LEA R8, R5, R4, 0x18 ;  /* 0x0000000405087211 */ /* 0x002fe400078ec0ff */
[----:B------:R-:W-:-:S03]  /*7720*/  MOV R5, 0x1 ;  /* 0x0000000100057802 */ /* 0x000fc60000000f00 */
[----:B------:R-:W-:Y:S01]  /*7730*/  IMAD R4, R3, 0x8, R8 ;  /* 0x0000000803047824 */ /* 0x000fe200078e0208 */
[----:B------:R-:W-:-:S04]  /*7740*/  SHF.L.U32 R5, R5, 0x1f, RZ ;  /* 0x0000001f05057819 */ /* 0x000fc800000006ff */
[----:B------:R-:W1:Y:S02]  /*7750*/  SYNCS.PHASECHK.TRANS64.TRYWAIT P0, [R4+URZ+0x18860], R5 ;  /* 0x01886005040075a7 */ /* 0x000e64000800017f */
[----:B-1----:R-:W-:Y:S05]  /*7760*/  @!P0 BRA `(.L_x_79) ;  /* 0x0000001400c08947 */ /* 0x002fea0003800000 */
.L_x_107:
        /* <DEDUP_REMOVED lines=8> */
.L_x_80:
[----:B------:R-:W-:-:S04]  /*77f0*/  LOP3.LUT P0, RZ, R6, 0x1f, RZ, 0xc0, !PT ;  /* 0x0000001f06ff7812 */ /* 0x000fc8000780c0ff */
[----:B------:R-:W-:-:S13]  /*7800*/  PLOP3.LUT P0, PT, P0, P2, PT, 0x2a, 0x0 ;  /* 0x000000000000781c */ /* 0x000fda0000704572 */
[----:B------:R-:W-:Y:S05]  /*7810*/  @P0 BRA `(.L_x_81) ;  /* 0x0000000000040947 */ /* 0x000fea0003800000 */
[----:B------:R-:W-:Y:S01]  /*7820*/  BPT.TRAP 0x1 ;  /* 0x000000040000795c */ /* 0x000fe20000300000 */
.L_x_81:
[----:B------:R-:W-:Y:S01]  /*7830*/  R2UR UR48, R3 ;  /* 0x00000000033072ca */ /* 0x000fe200000e0000 */
[----:B------:R-:W-:Y:S01]  /*7840*/  ULDC.64 UR8, c[0x0][0x198] ;  /* 0x0000660000087ab9 */ /* 0x000fe20000000a00 */
[----:B------:R-:W-:Y:S01]  /*7850*/  R2UR UR5, R8 ;  /* 0x00000000080572ca */ /* 0x000fe200000e0000 */
[----:B------:R-:W-:Y:S01]  /*7860*/  UIADD3 UR8, UP0, UR8, 0xf0, URZ ;  /* 0x000000f008087890 */ /* 0x000fe2000ff1e03f */
[----:B------:R-:W-:Y:S01]  /*7870*/  R2UR UR51, R7 ;  /* 0x00000000073372ca */ /* 0x000fe200000e0000 */
[----:B------:R-:W-:Y:S01]  /*7880*/  UMOV UR6, 0x0 ;  /* 0x0000000000067882 */ /* 0x000fe20000000000 */
[----:B------:R-:W-:Y:S01]  /*7890*/  R2UR UR49, R4 ;  /* 0x00000000043172ca */ /* 0x000fe200000e0000 */
[----:B------:R-:W-:Y:S01]  /*78a0*/  UIADD3.X UR9, URZ, UR9, URZ, UP0, !UPT ;  /* 0x000000093f097290 */ /* 0x000fe200087fe43f */
[----:B------:R-:W-:Y:S01]  /*78b0*/  UMOV UR7, 0x10000000 ;  /* 0x1000000000077882 */ /* 0x000fe20000000000 */
[----:B------:R-:W-:Y:S01]  /*78c0*/  UMOV UR50, URZ ;  /* 0x0000003f00327c82 */ /* 0x000fe20008000000 */
[----:B------:R-:W-:Y:S01]  /*78d0*/  UMOV UR52, UR60 ;  /* 0x0000003c00347c82 */ /* 0x000fe20008000000 */
[----:B------:R-:W-:Y:S01]  /*78e0*/  UMOV UR53, UR61 ;  /* 0x0000003d00357c82 */ /* 0x000fe20008000000 */
[----:B------:R-:W-:Y:S01]  /*78f0*/  UMOV UR42, 0x10 ;  /* 0x00000010002a7882 */ /* 0x000fe20000000000 */
[----:B------:R-:W-:-:S02]  /*7900*/  UMOV UR44, UR60 ;  /* 0x0000003c002c7c82 */ /* 0x000fc40008000000 */
[----:B------:R-:W-:Y:S02]  /*7910*/  UIMAD UR48, UR48, 0x3800, UR5 ;  /* 0x00003800303078a4 */ /* 0x000fe4000f8e0205 */
[----:B------:R-:W-:Y:S02]  /*7920*/  UIADD3 UR51, UR11, UR51, URZ ;  /* 0x000000330b337290 */ /* 0x000fe4000fffe03f */
[----:B------:R-:W-:Y:S02]  /*7930*/  UIADD3 UR49, UR49, 0x18850, URZ ;  /* 0x0001885031317890 */ /* 0x000fe4000fffe03f */
[----:B------:R-:W-:Y:S02]  /*7940*/  UIADD3 UR40, UR48, 0x800, URZ ;  /* 0x0000080030287890 */ /* 0x000fe4000fffe03f */
[----:B------:R-:W-:Y:S01]  /*7950*/  UIADD3 UR56, UR48, 0x1000, URZ ;  /* 0x0000100030387890 */ /* 0x000fe2000fffe03f */
[----:B------:R-:W-:Y:S02]  /*7960*/  UMOV UR45, UR61 ;  /* 0x0000003d002d7c82 */ /* 0x000fe40008000000 */
[----:B------:R-:W-:Y:S01]  /*7970*/  UMOV UR41, UR49 ;  /* 0x0000003100297c82 */ /* 0x000fe20008000000 */
[----:B------:R-:W-:Y:S01]  /*7980*/  UMOV UR43, UR51 ;  /* 0x00000033002b7c82 */ /* 0x000fe20008000000 */
[----:B------:R-:W-:Y:S01]  /*7990*/  UMOV UR58, 0x20 ;  /* 0x00000020003a7882 */ /* 0x000fe20000000000 */
[----:B------:R-:W-:Y:S01]  /*79a0*/  UMOV UR57, UR49 ;  /* 0x0000003100397c82 */ /* 0x000fe20008000000 */
[----:B------:R-:W-:Y:S01]  /*79b0*/  UMOV UR59, UR51 ;  /* 0x00000033003b7c82 */ /* 0x000fe20008000000 */
[----:B------:R-:W-:Y:S01]  /*79c0*/  UTMALDG.4D [UR48], [UR8], desc[UR6] ;  /* 0x00000630080075b4 */ /* 0x000fe20008019000 */
[----:B------:R-:W-:-:S02]  /*79d0*/  UIADD3 UR32, UR48, 0x1800, URZ ;  /* 0x0000180030207890 */ /* 0x000fc4000fffe03f */
[----:B------:R-:W-:Y:S02]  /*79e0*/  UIADD3 UR24, UR48, 0x2000, URZ ;  /* 0x0000200030187890 */ /* 0x000fe4000fffe03f */
[----:B------:R-:W-:Y:S01]  /*79f0*/  UIADD3 UR16, UR48, 0x2800, URZ ;  /* 0x0000280030107890 */ /* 0x000fe2000fffe03f */
[----:B------:R-:W-:Y:S01]  /*7a00*/  UMOV UR34, 0x30 ;  /* 0x0000003000227882 */ /* 0x000fe20000000000 */
[----:B------:R-:W-:Y:S01]  /*7a10*/  UTMALDG.4D [UR40], [UR8], desc[UR6] ;  /* 0x00000628080075b4 */ /* 0x000fe20008019000 */
        /* <DEDUP_REMOVED lines=16> */
[----:B------:R2:W-:Y:S01]  /*7b20*/  UTMALDG.4D [UR24], [UR8], desc[UR6] ;  /* 0x00000618080075b4 */ /* 0x0005e20008019000 */
[----:B------:R2:W-:Y:S01]  /*7b30*/  UTMALDG.4D [UR16], [UR8], desc[UR6] ;  /* 0x00000610080075b4 */ /* 0x0005e20008019000 */
[----:B-1----:R-:W-:Y:S01]  /*7b40*/  UIADD3 UR56, UR48, 0x3000, URZ ;  /* 0x0000300030387890 */ /* 0x002fe2000fffe03f */
[----:B------:R-:W-:-:S08]  /*7b50*/  UMOV UR58, 0x60 ;  /* 0x00000060003a7882 */ /* 0x000fd00000000000 */
[----:B------:R2:W-:Y:S02]  /*7b60*/  UTMALDG.4D [UR56], [UR8], desc[UR6] ;  /* 0x00000638080075b4 */ /* 0x0005e40008019000 */
[----:B--2---:R-:W-:Y:S01]  /*7b70*/  NOP ;  /* 0x0000000000007918 */ /* 0x004fe20000000000 */
.L_x_78:
[----:B------:R-:W-:Y:S05]  /*7b80*/  BSYNC B0 ;  /* 0x0000000000007941 */ /* 0x000fea0003800000 */
.L_x_77:
[----:B------:R-:W-:Y:S01]  /*7b90*/  BSSY B0, `(.L_x_82) ;  /* 0x000004d000007945 */ /* 0x000fe20003800000 */
[----:B------:R-:W-:-:S03]  /*7ba0*/  MOV R8, RZ ;  /* 0x000000ff00087202 */ /* 0x000fc60000000f00 */
[----:B------:R-:W-:Y:S05]  /*7bb0*/  @!P4 BRA `(.L_x_83) ;  /* 0x000000040028c947 */ /* 0x000fea0003800000 */
[----:B------:R-:W1:Y:S01]  /*7bc0*/  S2R R4, SR_CgaCtaId ;  /* 0x0000000000047919 */ /* 0x000e620000008800 */
[----:B------:R-:W-:-:S04]  /*7bd0*/  MOV R3, 0x400 ;  /* 0x0000040000037802 */ /* 0x000fc80000000f00 */
[----:B-1----:R-:W-:Y:S02]  /*7be0*/  LEA R5, R4, R3, 0x18 ;  /* 0x0000000304057211 */ /* 0x002fe400078ec0ff */
[----:B------:R-:W-:Y:S02]  /*7bf0*/  MOV R4, 0x1 ;  /* 0x0000000100047802 */ /* 0x000fe40000000f00 */
[----:B------:R-:W-:Y:S02]  /*7c00*/  LEA R3, R0, R5, 0x3 ;  /* 0x0000000500037211 */ /* 0x000fe400078e18ff */
[----:B------:R-:W-:-:S04]  /*7c10*/  SHF.L.U32 R4, R4, 0x1f, RZ ;  /* 0x0000001f04047819 */ /* 0x000fc800000006ff */
[----:B------:R-:W1:Y:S02]  /*7c20*/  SYNCS.PHASECHK.TRANS64.TRYWAIT P0, [R3+URZ+0x18828], R4 ;  /* 0x01882804030075a7 */ /* 0x000e64000800017f */
[----:B-1----:R-:W-:Y:S05]  /*7c30*/  @!P0 BRA `(.L_x_84) ;  /* 0x0000001000a08947 */ /* 0x002fea0003800000 */
.L_x_108:
        /* <DEDUP_REMOVED lines=8> */
.L_x_85:
[----:B------:R-:W-:-:S04]  /*7cc0*/  LOP3.LUT P0, RZ, R6, 0x1f, RZ, 0xc0, !PT ;  /* 0x0000001f06ff7812 */ /* 0x000fc8000780c0ff */
[----:B------:R-:W-:-:S13]  /*7cd0*/  PLOP3.LUT P0, PT, P0, P2, PT, 0x2a, 0x0 ;  /* 0x000000000000781c */ /* 0x000fda0000704572 */
[----:B------:R-:W-:Y:S05]  /*7ce0*/  @P0 BRA `(.L_x_86) ;  /* 0x0000000000040947 */ /* 0x000fea0003800000 */
[----:B------:R-:W-:Y:S01]  /*7cf0*/  BPT.TRAP 0x1 ;  /* 0x000000040000795c */ /* 0x000fe20000300000 */
.L_x_86:
[C---:B------:R-:W-:Y:S01]  /*7d00*/  IMAD R5, R0.reuse, 0x3800, R5 ;  /* 0x0000380000057824 */ /* 0x040fe200078e0205 */
[----:B------:R-:W-:Y:S01]  /*7d10*/  R2UR UR49, R3 ;  /* 0x00000000033172ca */ /* 0x000fe200000e0000 */
[----:B------:R-:W-:Y:S01]  /*7d20*/  ULDC.64 UR6, c[0x0][0x198] ;  /* 0x0000660000067ab9 */ /* 0x000fe20000000a00 */
[----:B------:R-:W-:Y:S01]  /*7d30*/  UMOV UR51, URZ ;  /* 0x0000003f00337c82 */ /* 0x000fe20008000000 */
[----:B------:R-:W-:Y:S01]  /*7d40*/  UIADD3 UR6, UP0, UR6, 0x2f0, URZ ;  /* 0x000002f006067890 */ /* 0x000fe2000ff1e03f */
[----:B------:R-:W-:Y:S01]  /*7d50*/  R2UR UR5, R5 ;  /* 0x00000000050572ca */ /* 0x000fe200000e0000 */
[----:B------:R-:W-:Y:S01]  /*7d60*/  UMOV UR8, 0x0 ;  /* 0x0000000000087882 */ /* 0x000fe20000000000 */
[----:B------:R-:W-:Y:S01]  /*7d70*/  UMOV UR9, 0x10000000 ;  /* 0x1000000000097882 */ /* 0x000fe20000000000 */
[----:B------:R-:W-:Y:S01]  /*7d80*/  UIADD3.X UR7, URZ, UR7, URZ, UP0, !UPT ;  /* 0x000000073f077290 */ /* 0x000fe200087fe43f */
[----:B------:R-:W-:Y:S01]  /*7d90*/  IADD3 R0, R0, 0x1, RZ ;  /* 0x0000000100007810 */ /* 0x000fe20007ffe0ff */
[----:B------:R-:W-:Y:S01]  /*7da0*/  UMOV UR50, URZ ;  /* 0x0000003f00327c82 */ /* 0x000fe20008000000 */
[----:B------:R-:W-:Y:S01]  /*7db0*/  UMOV UR52, UR60 ;  /* 0x0000003c00347c82 */ /* 0x000fe20008000000 */
[----:B------:R-:W-:Y:S01]  /*7dc0*/  UMOV UR53, UR61 ;  /* 0x0000003d00357c82 */ /* 0x000fe20008000000 */
[----:B------:R-:W-:Y:S01]  /*7dd0*/  UMOV UR42, 0x10 ;  /* 0x00000010002a7882 */ /* 0x000fe20000000000 */
[----:B------:R-:W-:Y:S01]  /*7de0*/  UIADD3 UR49, UR49, 0x18800, URZ ;  /* 0x0001880031317890 */ /* 0x000fe2000fffe03f */
[----:B------:R-:W-:Y:S01]  /*7df0*/  MOV R8, 0x1 ;  /* 0x0000000100087802 */ /* 0x000fe20000000f00 */
[----:B------:R-:W-:Y:S01]  /*7e00*/  UMOV UR44, UR60 ;  /* 0x0000003c002c7c82 */ /* 0x000fe20008000000 */
[----:B------:R-:W-:Y:S01]  /*7e10*/  UMOV UR45, UR61 ;  /* 0x0000003d002d7c82 */ /* 0x000fe20008000000 */
[----:B------:R-:W-:-:S02]  /*7e20*/  UIADD3 UR48, UR5, 0x7000, URZ ;  /* 0x0000700005307890 */ /* 0x000fc4000fffe03f */
[----:B------:R-:W-:Y:S02]  /*7e30*/  UIADD3 UR40, UR5, 0x7800, URZ ;  /* 0x0000780005287890 */ /* 0x000fe4000fffe03f */
[----:B------:R-:W-:Y:S01]  /*7e40*/  UIADD3 UR56, UR5, 0x8000, URZ ;  /* 0x0000800005387890 */ /* 0x000fe2000fffe03f */
[----:B------:R-:W-:Y:S01]  /*7e50*/  UMOV UR43, UR51 ;  /* 0x00000033002b7c82 */ /* 0x000fe20008000000 */
[----:B------:R-:W-:Y:S01]  /*7e60*/  UMOV UR41, UR49 ;  /* 0x0000003100297c82 */ /* 0x000fe20008000000 */
[----:B------:R-:W-:Y:S01]  /*7e70*/  UMOV UR58, 0x20 ;  /* 0x00000020003a7882 */ /* 0x000fe20000000000 */
[----:B------:R-:W-:Y:S01]  /*7e80*/  UMOV UR59, UR51 ;  /* 0x00000033003b7c82 */ /* 0x000fe20008000000 */
[----:B------:R-:W-:Y:S01]  /*7e90*/  UMOV UR57, UR49 ;  /* 0x0000003100397c82 */ /* 0x000fe20008000000 */
[----:B------:R-:W-:Y:S01]  /*7ea0*/  UTMALDG.4D [UR48], [UR6], desc[UR8] ;  /* 0x00000830060075b4 */ /* 0x000fe20008019000 */
[----:B------:R-:W-:Y:S02]  /*7eb0*/  UIADD3 UR32, UR5, 0x8800, URZ ;  /* 0x0000880005207890 */ /* 0x000fe4000fffe03f */
[----:B------:R-:W-:-:S02]  /*7ec0*/  UIADD3 UR24, UR5, 0x9000, URZ ;  /* 0x0000900005187890 */ /* 0x000fc4000fffe03f */
        /* <DEDUP_REMOVED lines=25> */
.L_x_83:
[----:B------:R-:W-:Y:S05]  /*8060*/  BSYNC B0 ;  /* 0x0000000000007941 */ /* 0x000fea0003800000 */
.L_x_82:
[----:B------:R-:W-:-:S13]  /*8070*/  ISETP.GE.AND P0, PT, R2, 0x41, PT ;  /* 0x000000410200780c */ /* 0x000fda0003f06270 */
[----:B------:R-:W-:Y:S05]  /*8080*/  @!P0 EXIT ;  /* 0x000000000000894d */ /* 0x000fea0003800000 */
[----:B------:R-:W-:Y:S01]  /*8090*/  IADD3 R2, R2, 0x3f, RZ ;  /* 0x0000003f02027810 */ /* 0x000fe20007ffe0ff */
[----:B------:R-:W-:Y:S01]  /*80a0*/  BSSY B0, `(.L_x_87) ;  /* 0x00000a7000007945 */ /* 0x000fe20003800000 */
[----:B------:R-:W-:Y:S02]  /*80b0*/  LOP3.LUT P0, RZ, R6, 0x1f, RZ, 0xc0, !PT ;  /* 0x0000001f06ff7812 */ /* 0x000fe4000780c0ff */
[----:B------:R-:W-:Y:S02]  /*80c0*/  SHF.R.S32.HI R3, RZ, 0x1f, R2 ;  /* 0x0000001fff037819 */ /* 0x000fe40000011402 */
[----:B------:R-:W-:Y:S02]  /*80d0*/  PLOP3.LUT P0, PT, P0, P2, PT, 0x2a, 0x0 ;  /* 0x000000000000781c */ /* 0x000fe40000704572 */
[----:B------:R-:W-:Y:S01]  /*80e0*/  LEA.HI R3, R3, R2, RZ, 0x6 ;  /* 0x0000000203037211 */ /* 0x000fe200078f30ff */
[----:B------:R-:W-:-:S03]  /*80f0*/  IMAD.U32 R2, RZ, RZ, UR4 ;  /* 0x00000004ff027e24 */ /* 0x000fc6000f8e00ff */
[----:B------:R-:W-:Y:S02]  /*8100*/  SHF.R.S32.HI R3, RZ, 0x6, R3 ;  /* 0x00000006ff037819 */ /* 0x000fe40000011403 */
[----:B------:R-:W-:Y:S02]  /*8110*/  LOP3.LUT R2, R2, 0x2, RZ, 0xfc, !PT ;  /* 0x0000000202027812 */ /* 0x000fe400078efcff */
[----:B------:R-:W-:Y:S02]  /*8120*/  SHF.L.U32 R4, R3, 0x1, RZ ;  /* 0x0000000103047819 */ /* 0x000fe400000006ff */
[----:B------:R-:W-:-:S07]  /*8130*/  MOV R3, 0x1 ;  /* 0x0000000100037802 */ /* 0x000fce0000000f00 */
.L_x_98:
[----:B------:R-:W-:Y:S04]  /*8140*/  BSSY B1, `(.L_x_88) ;  /* 0x000004b000017945 */ /* 0x000fe80003800000 */
[----:B------:R-:W-:Y:S05]  /*8150*/  @!P3 BRA `(.L_x_89) ;  /* 0x000000040024b947 */ /* 0x000fea0003800000 */
[----:B------:R-:W1:Y:S01]  /*8160*/  S2R R6, SR_CgaCtaId ;  /* 0x0000000000067919 */ /* 0x000e620000008800 */
[----:B------:R-:W-:-:S04]  /*8170*/  MOV R5, 0x400 ;  /* 0x0000040000057802 */ /* 0x000fc80000000f00 */
[----:B-1----:R-:W-:Y:S02]  /*8180*/  LEA R7, R6, R5, 0x18 ;  /* 0x0000000506077211 */ /* 0x002fe400078ec0ff */
[----:B------:R-:W-:Y:S02]  /*8190*/  SHF.L.U32 R5, R3, 0x1f, RZ ;  /* 0x0000001f03057819 */ /* 0x000fe400000006ff */
[----:B------:R-:W-:-:S04]  /*81a0*/  LEA R6, R0, R7, 0x3 ;  /* 0x0000000700067211 */ /* 0x000fc800078e18ff */
[----:B------:R-:W1:Y:S02]  /*81b0*/  SYNCS.PHASECHK.TRANS64.TRYWAIT P4, [R6+URZ+0x18828], R5 ;  /* 0x01882805060075a7 */ /* 0x000e64000808017f */
[----:B-1----:R-:W-:Y:S05]  /*81c0*/  @!P4 BRA `(.L_x_90) ;  /* 0x0000000c0050c947 */ /* 0x002fea0003800000 */
.L_x_109:
[----:B-1----:R-:W-:-:S04]  /*81d0*/  @P2 MOV R5, 0x3800 ;  /* 0x0000380000052802 */ /* 0x002fc80000000f00 */
[----:B------:R1:W-:Y:S02]  /*81e0*/  @P2 SYNCS.ARRIVE.TRANS64 RZ, [R6+URZ+0x18800], R5 ;  /* 0x0188000506ff29a7 */ /* 0x0003e4000800003f */
[----:B-1----:R-:W-:-:S04]  /*81f0*/  PRMT R5, R2, 0x9910, RZ ;  /* 0x0000991002057816 */ /* 0x002fc800000000ff */
[----:B------:R-:W-:-:S13]  /*8200*/  ISETP.NE.AND P4, PT, R5, 0x2, PT ;  /* 0x000000020500780c */ /* 0x000fda0003f85270 */
[----:B------:R-:W-:Y:S05]  /*8210*/  @P4 BRA `(.L_x_91) ;  /* 0x0000000000044947 */ /* 0x000fea0003800000 */
[----:B------:R-:W-:Y:S01]  /*8220*/  BPT.TRAP 0x1 ;  /* 0x000000040000795c */ /* 0x000fe20000300000 */
.L_x_91:
[----:B------:R-:W-:Y:S05]  /*8230*/  @P0 BRA `(.L_x_92) ;  /* 0x0000000000040947 */ /* 0x000fea0003800000 */
[----:B------:R-:W-:Y:S01]  /*8240*/  BPT.TRAP 0x1 ;  /* 0x000000040000795c */ /* 0x000fe20000300000 */
.L_x_92:
[----:B------:R-:W-:Y:S01]  /*8250*/  IMAD R7, R0, 0x3800, R7 ;  /* 0x0000380000077824 */ /* 0x000fe200078e0207 */
[----:B------:R-:W-:Y:S01]  /*8260*/  R2UR UR57, R6 ;  /* 0x00000000063972ca */ /* 0x000fe200000e0000 */
[----:B------:R-:W-:Y:S01]  /*8270*/  ULDC.64 UR6, c[0x0][0x198] ;  /* 0x0000660000067ab9 */ /* 0x000fe20000000a00 */
[----:B------:R-:W-:Y:S01]  /*8280*/  R2UR UR59, R8 ;  /* 0x00000000083b72ca */ /* 0x000fe200000e0000 */
[----:B------:R-:W-:Y:S01]  /*8290*/  UIADD3 UR6, UP0, UR6, 0x1f0, URZ ;  /* 0x000001f006067890 */ /* 0x000fe2000ff1e03f */
[----:B------:R-:W-:Y:S01]  /*82a0*/  R2UR UR5, R7 ;  /* 0x00000000070572ca */ /* 0x000fe200000e0000 */
[----:B------:R-:W-:Y:S01]  /*82b0*/  UMOV UR8, 0x0 ;  /* 0x0000000000087882 */ /* 0x000fe20000000000 */
[----:B------:R-:W-:Y:S01]  /*82c0*/  UMOV UR9, 0x10000000 ;  /* 0x1000000000097882 */ /* 0x000fe20000000000 */
[----:B------:R-:W-:Y:S01]  /*82d0*/  UIADD3.X UR7, URZ, UR7, URZ, UP0, !UPT ;  /* 0x000000073f077290 */ /* 0x000fe200087fe43f */
[----:B------:R-:W-:Y:S01]  /*82e0*/  IADD3 R5, R0, 0x1, RZ ;  /* 0x0000000100057810 */ /* 0x000fe20007ffe0ff */
[----:B------:R-:W-:Y:S01]  /*82f0*/  UMOV UR58, URZ ;  /* 0x0000003f003a7c82 */ /* 0x000fe20008000000 */
[----:B------:R-:W-:Y:S01]  /*8300*/  UMOV UR50, 0x10 ;  /* 0x0000001000327882 */ /* 0x000fe20000000000 */
[----:B------:R-:W-:Y:S01]  /*8310*/  UMOV UR52, UR60 ;  /* 0x0000003c00347c82 */ /* 0x000fe20008000000 */
[----:B------:R-:W-:Y:S01]  /*8320*/  UMOV UR53, UR61 ;  /* 0x0000003d00357c82 */ /* 0x000fe20008000000 */
[----:B------:R-:W-:Y:S01]  /*8330*/  UIADD3 UR57, UR57, 0x18800, URZ ;  /* 0x0001880039397890 */ /* 0x000fe2000fffe03f */
[----:B------:R-:W-:Y:S01]  /*8340*/  ISETP.NE.AND P4, PT, R5, 0x5, PT ;  /* 0x000000050500780c */ /* 0x000fe20003f85270 */
[----:B------:R-:W-:-:S02]  /*8350*/  USHF.L.U32 UR59, UR59, 0x6, URZ ;  /* 0x000000063b3b7899 */ /* 0x000fc4000800063f */
[----:B------:R-:W-:Y:S01]  /*8360*/  UIADD3 UR56, UR5, 0x7000, URZ ;  /* 0x0000700005387890 */ /* 0x000fe2000fffe03f */
[----:B------:R-:W-:Y:S01]  /*8370*/  SEL R0, RZ, 0x1, P4 ;  /* 0x00000001ff007807 */ /* 0x000fe20002000000 */
[----:B------:R-:W-:Y:S02]  /*8380*/  UIADD3 UR48, UR5, 0x7800, URZ ;  /* 0x0000780005307890 */ /* 0x000fe4000fffe03f */
[----:B------:R-:W-:Y:S01]  /*8390*/  UIADD3 UR16, UR5, 0x8000, URZ ;  /* 0x0000800005107890 */ /* 0x000fe2000fffe03f */
[----:B------:R-:W-:Y:S01]  /*83a0*/  LOP3.LUT R3, R3, R0, RZ, 0x3c, !PT ;  /* 0x0000000003037212 */ /* 0x000fe200078e3cff */
[----:B------:R-:W-:Y:S01]  /*83b0*/  UMOV UR49, UR57 ;  /* 0x0000003900317c82 */ /* 0x000fe20008000000 */
[----:B------:R-:W-:Y:S01]  /*83c0*/  UMOV UR51, UR59 ;  /* 0x0000003b00337c82 */ /* 0x000fe20008000000 */
[----:B------:R-:W-:Y:S01]  /*83d0*/  UMOV UR18, 0x20 ;  /* 0x0000002000127882 */ /* 0x000fe20000000000 */
[----:B------:R-:W-:Y:S01]  /*83e0*/  UMOV UR20, UR60 ;  /* 0x0000003c00147c82 */ /* 0x000fe20008000000 */
[----:B------:R-:W-:Y:S01]  /*83f0*/  UMOV UR21, UR61 ;  /* 0x0000003d00157c82 */ /* 0x000fe20008000000 */
[----:B------:R-:W-:Y:S01]  /*8400*/  UMOV UR17, UR57 ;  /* 0x0000003900117c82 */ /* 0x000fe20008000000 */
[----:B------:R-:W-:Y:S01]  /*8410*/  UMOV UR19, UR59 ;  /* 0x0000003b00137c82 */ /* 0x000fe20008000000 */
[----:B------:R-:W-:Y:S01]  /*8420*/  UTMALDG.4D [UR56], [UR6], desc[UR8] ;  /* 0x00000838060075b4 */ /* 0x000fe20008019000 */
[----:B------:R-:W-:Y:S01]  /*8430*/  UIADD3 UR40, UR5, 0x8800, URZ ;  /* 0x0000880005287890 */ /* 0x000fe2000fffe03f */
[----:B------:R-:W-:Y:S01]  /*8440*/  SEL R0, R5, RZ, P4 ;  /* 0x000000ff05007207 */ /* 0x000fe20002000000 */
        /* <DEDUP_REMOVED lines=26> */
.L_x_89:
[----:B------:R-:W-:Y:S05]  /*85f0*/  BSYNC B1 ;  /* 0x0000000000017941 */ /* 0x000fea0003800000 */
.L_x_88:
[----:B------:R-:W-:Y:S01]  /*8600*/  ISETP.LT.OR P4, PT, R4, 0x4, !P3 ;  /* 0x000000040400780c */ /* 0x000fe20005f81670 */
[----:B------:R-:W-:-:S12]  /*8610*/  BSSY B1, `(.L_x_93) ;  /* 0x000004c000017945 */ /* 0x000fd80003800000 */
[----:B------:R-:W-:Y:S05]  /*8620*/  @P4 BRA `(.L_x_94) ;  /* 0x0000000400284947 */ /* 0x000fea0003800000 */
[----:B------:R-:W1:Y:S01]  /*8630*/  S2R R6, SR_CgaCtaId ;  /* 0x0000000000067919 */ /* 0x000e620000008800 */
[----:B------:R-:W-:Y:S02]  /*8640*/  MOV R5, 0x400 ;  /* 0x0000040000057802 */ /* 0x000fe40000000f00 */
[----:B------:R-:W-:Y:S02]  /*8650*/  SHF.L.U32 R7, R3, 0x1f, RZ ;  /* 0x0000001f03077819 */ /* 0x000fe400000006ff */
[----:B-1----:R-:W-:-:S04]  /*8660*/  LEA R5, R6, R5, 0x18 ;  /* 0x0000000506057211 */ /* 0x002fc800078ec0ff */
[----:B------:R-:W-:-:S04]  /*8670*/  LEA R6, R0, R5, 0x3 ;  /* 0x0000000500067211 */ /* 0x000fc800078e18ff */
[----:B------:R-:W1:Y:S02]  /*8680*/  SYNCS.PHASECHK.TRANS64.TRYWAIT P4, [R6+URZ+0x18828], R7 ;  /* 0x01882807060075a7 */ /* 0x000e64000808017f */
[----:B-1----:R-:W-:Y:S05]  /*8690*/  @!P4 BRA `(.L_x_95) ;  /* 0x000000080030c947 */ /* 0x002fea0003800000 */
.L_x_110:
[----:B-1----:R-:W-:-:S04]  /*86a0*/  @P1 MOV R7, 0x3800 ;  /* 0x0000380000071802 */ /* 0x002fc80000000f00 */
[----:B------:R1:W-:Y:S02]  /*86b0*/  @P1 SYNCS.ARRIVE.TRANS64 RZ, [R6+URZ+0x18800], R7 ;  /* 0x0188000706ff19a7 */ /* 0x0003e4000800003f */
[----:B-1----:R-:W-:-:S04]  /*86c0*/  PRMT R7, R2, 0x9910, RZ ;  /* 0x0000991002077816 */ /* 0x002fc800000000ff */
[----:B------:R-:W-:-:S13]  /*86d0*/  ISETP.NE.AND P4, PT, R7, 0x2, PT ;  /* 0x000000020700780c */ /* 0x000fda0003f85270 */
[----:B------:R-:W-:Y:S05]  /*86e0*/  @P4 BRA `(.L_x_96) ;  /* 0x0000000000044947 */ /* 0x000fea0003800000 */
[----:B------:R-:W-:Y:S01]  /*86f0*/  BPT.TRAP 0x1 ;  /* 0x000000040000795c */ /* 0x000fe20000300000 */
.L_x_96:
[----:B------:R-:W-:Y:S05]  /*8700*/  @P0 BRA `(.L_x_97) ;  /* 0x0000000000040947 */ /* 0x000fea0003800000 */
[----:B------:R-:W-:Y:S01]  /*8710*/  BPT.TRAP 0x1 ;  /* 0x000000040000795c */ /* 0x000fe20000300000 */
.L_x_97:
        /* <DEDUP_REMOVED lines=16> */
[----:B------:R-:W-:Y:S01]  /*8820*/  USHF.L.U32 UR59, UR59, 0x6, URZ ;  /* 0x000000063b3b7899 */ /* 0x000fe2000800063f */
[----:B------:R-:W-:Y:S01]  /*8830*/  VIADD R8, R8, 0x1 ;  /* 0x0000000108087836 */ /* 0x000fe20000000000 */
[----:B------:R-:W-:Y:S01]  /*8840*/  UIADD3 UR56, UR5, 0x7000, URZ ;  /* 0x0000700005387890 */ /* 0x000fe2000fffe03f */
[----:B------:R-:W-:Y:S01]  /*8850*/  SEL R6, RZ, 0x1, P4 ;  /* 0x00000001ff067807 */ /* 0x000fe20002000000 */
[----:B------:R-:W-:Y:S01]  /*8860*/  UIADD3 UR48, UR5, 0x7800, URZ ;  /* 0x0000780005307890 */ /* 0x000fe2000fffe03f */
[----:B------:R-:W-:Y:S01]  /*8870*/  SEL R0, R0, RZ, P4 ;  /* 0x000000ff00007207 */ /* 0x000fe20002000000 */
        /* <DEDUP_REMOVED lines=37> */
.L_x_94:
[----:B------:R-:W-:Y:S05]  /*8ad0*/  BSYNC B1 ;  /* 0x0000000000017941 */ /* 0x000fea0003800000 */
.L_x_93:
[C---:B------:R-:W-:Y:S02]  /*8ae0*/  ISETP.GT.AND P4, PT, R4.reuse, 0x4, PT ;  /* 0x000000040400780c */ /* 0x040fe40003f84270 */
[----:B------:R-:W-:-:S11]  /*8af0*/  IADD3 R4, R4, -0x2, RZ ;  /* 0xfffffffe04047810 */ /* 0x000fd60007ffe0ff */
[----:B------:R-:W-:Y:S05]  /*8b00*/  @P4 BRA `(.L_x_98) ;  /* 0xfffffff4008c4947 */ /* 0x000fea000383ffff */
[----:B------:R-:W-:Y:S05]  /*8b10*/  BSYNC B0 ;  /* 0x0000000000007941 */ /* 0x000fea0003800000 */
.L_x_87:
[----:B------:R-:W-:Y:S05]  /*8b20*/  EXIT ;  /* 0x000000000000794d */ /* 0x000fea0003800000 */
.L_x_15:
[----:B--2---:R-:W-:-:S04]  /*8b30*/  MOV R3, UR7 ;  /* 0x0000000700037c02 */ /* 0x004fc80008000f00 */
[----:B------:R2:W3:Y:S03]  /*8b40*/  SYNCS.PHASECHK.TRANS64.TRYWAIT P1, [R3+URZ+0x18850], R0 ;  /* 0x01885000030075a7 */ /* 0x0004e6000802017f */
[----:B---3--:R-:W-:Y:S05]  /*8b50*/  @!P1 NANOSLEEP.SYNCS 0x989680 ;  /* 0x009896800000995d */ /* 0x008fea0003900000 */
[----:B------:R-:W3:Y:S02]  /*8b60*/  @!P1 SYNCS.PHASECHK.TRANS64 P1, [R3+URZ+0x18850], R0 ;  /* 0x01885000030095a7 */ /* 0x000ee4000802007f */
[----:B---3--:R-:W-:Y:S05]  /*8b70*/  @!P1 BRA `(.L_x_15) ;  /* 0xfffffffc00ec9947 */ /* 0x008fea000383ffff */
[----:B------:R-:W-:Y:S05]  /*8b80*/  BRA `(.L_x_99) ;  /* 0xffffff8000787947 */ /* 0x000fea000383ffff */
.L_x_17:
[----:B--2---:R-:W-:-:S04]  /*8b90*/  MOV R3, UR36 ;  /* 0x0000002400037c02 */ /* 0x004fc80008000f00 */
[----:B------:R2:W3:Y:S03]  /*8ba0*/  SYNCS.PHASECHK.TRANS64.TRYWAIT P1, [R3+URZ+0x18800], R56 ;  /* 0x01880038030075a7 */ /* 0x0004e6000802017f */
[----:B---3--:R-:W-:Y:S05]  /*8bb0*/  @!P1 NANOSLEEP.SYNCS 0x989680 ;  /* 0x009896800000995d */ /* 0x008fea0003900000 */
[----:B------:R-:W3:Y:S02]  /*8bc0*/  @!P1 SYNCS.PHASECHK.TRANS64 P1, [R3+URZ+0x18800], R56 ;  /* 0x01880038030095a7 */ /* 0x000ee4000802007f */
[----:B---3--:R-:W-:Y:S05]  /*8bd0*/  @!P1 BRA `(.L_x_17) ;  /* 0xfffffffc00ec9947 */ /* 0x008fea000383ffff */
[----:B------:R-:W-:Y:S05]  /*8be0*/  BRA `(.L_x_100) ;  /* 0xffffff8000747947 */ /* 0x000fea000383ffff */
.L_x_18:
[----:B--2---:R-:W-:-:S04]  /*8bf0*/  MOV R3, UR10 ;  /* 0x0000000a00037c02 */ /* 0x004fc80008000f00 */
[----:B------:R2:W3:Y:S03]  /*8c00*/  SYNCS.PHASECHK.TRANS64.TRYWAIT P1, [R3+URZ], R0 ;  /* 0x00000000030075a7 */ /* 0x0004e6000802017f */
[----:B---3--:R-:W-:Y:S05]  /*8c10*/  @!P1 NANOSLEEP.SYNCS 0x989680 ;  /* 0x009896800000995d */ /* 0x008fea0003900000 */
[----:B------:R-:W3:Y:S02]  /*8c20*/  @!P1 SYNCS.PHASECHK.TRANS64 P1, [R3+URZ], R0 ;  /* 0x00000000030095a7 */ /* 0x000ee4000802007f */
[----:B---3--:R-:W-:Y:S05]  /*8c30*/  @!P1 BRA `(.L_x_18) ;  /* 0xfffffffc00ec9947 */ /* 0x008fea000383ffff */
[----:B------:R-:W-:Y:S05]  /*8c40*/  BRA `(.L_x_101) ;  /* 0xffffff8000807947 */ /* 0x000fea000383ffff */
.L_x_20:
[----:B-1----:R-:W-:-:S04]  /*8c50*/  MOV R5, UR36 ;  /* 0x0000002400057c02 */ /* 0x002fc80008000f00 */
[----:B------:R1:W2:Y:S03]  /*8c60*/  SYNCS.PHASECHK.TRANS64.TRYWAIT P1, [R5+URZ+0x18808], R56 ;  /* 0x01880838050075a7 */ /* 0x0002a6000802017f */
[----:B--2---:R-:W-:Y:S05]  /*8c70*/  @!P1 NANOSLEEP.SYNCS 0x989680 ;  /* 0x009896800000995d */ /* 0x004fea0003900000 */
[----:B------:R-:W2:Y:S02]  /*8c80*/  @!P1 SYNCS.PHASECHK.TRANS64 P1, [R5+URZ+0x18808], R56 ;  /* 0x01880838050095a7 */ /* 0x000ea4000802007f */
[----:B--2---:R-:W-:Y:S05]  /*8c90*/  @!P1 BRA `(.L_x_20) ;  /* 0xfffffffc00ec9947 */ /* 0x004fea000383ffff */
[----:B------:R-:W-:Y:S05]  /*8ca0*/  BRA `(.L_x_102) ;  /* 0xffffff9400507947 */ /* 0x000fea000383ffff */
.L_x_25:
[----:B-1----:R-:W-:-:S04]  /*8cb0*/  MOV R4, UR10 ;  /* 0x0000000a00047c02 */ /* 0x002fc80008000f00 */
[----:B------:R1:W2:Y:S03]  /*8cc0*/  SYNCS.PHASECHK.TRANS64.TRYWAIT P2, [R4+URZ+0x18800], R3 ;  /* 0x01880003040075a7 */ /* 0x0002a6000804017f */
[----:B--2---:R-:W-:Y:S05]  /*8cd0*/  @!P2 NANOSLEEP.SYNCS 0x989680 ;  /* 0x009896800000a95d */ /* 0x004fea0003900000 */
[----:B------:R-:W2:Y:S02]  /*8ce0*/  @!P2 SYNCS.PHASECHK.TRANS64 P2, [R4+URZ+0x18800], R3 ;  /* 0x018800030400a5a7 */ /* 0x000ea4000804007f */
[----:B--2---:R-:W-:Y:S05]  /*8cf0*/  @!P2 BRA `(.L_x_25) ;  /* 0xfffffffc00eca947 */ /* 0x004fea000383ffff */
[----:B------:R-:W-:Y:S05]  /*8d00*/  BRA `(.L_x_103) ;  /* 0xffffff9c00dc7947 */ /* 0x000fea000383ffff */
.L_x_29:
[----:B-1----:R-:W-:-:S04]  /*8d10*/  MOV R8, UR10 ;  /* 0x0000000a00087c02 */ /* 0x002fc80008000f00 */
[----:B------:R1:W2:Y:S03]  /*8d20*/  SYNCS.PHASECHK.TRANS64.TRYWAIT P2, [R8+URZ+0x18800], R9 ;  /* 0x01880009080075a7 */ /* 0x0002a6000804017f */
[----:B--2---:R-:W-:Y:S05]  /*8d30*/  @!P2 NANOSLEEP.SYNCS 0x989680 ;  /* 0x009896800000a95d */ /* 0x004fea0003900000 */
[----:B------:R-:W2:Y:S02]  /*8d40*/  @!P2 SYNCS.PHASECHK.TRANS64 P2, [R8+URZ+0x18800], R9 ;  /* 0x018800090800a5a7 */ /* 0x000ea4000804007f */
[----:B--2---:R-:W-:Y:S05]  /*8d50*/  @!P2 BRA `(.L_x_29) ;  /* 0xfffffffc00eca947 */ /* 0x004fea000383ffff */
[----:B------:R-:W-:Y:S05]  /*8d60*/  BRA `(.L_x_28) ;  /* 0xffffffb400907947 */ /* 0x000fea000383ffff */
.L_x_45:
[----:B-1----:R-:W-:-:S04]  /*8d70*/  MOV R3, UR4 ;  /* 0x0000000400037c02 */ /* 0x002fc80008000f00 */
[----:B------:R1:W2:Y:S03]  /*8d80*/  SYNCS.PHASECHK.TRANS64.TRYWAIT P0, [R3+URZ+0x18898], R0 ;  /* 0x01889800030075a7 */ /* 0x0002a6000800017f */
[----:B--2---:R-:W-:Y:S05]  /*8d90*/  @!P0 NANOSLEEP.SYNCS 0x989680 ;  /* 0x009896800000895d */ /* 0x004fea0003900000 */
[----:B------:R-:W2:Y:S02]  /*8da0*/  @!P0 SYNCS.PHASECHK.TRANS64 P0, [R3+URZ+0x18898], R0 ;  /* 0x01889800030085a7 */ /* 0x000ea4000800007f */
[----:B--2---:R-:W-:Y:S05]  /*8db0*/  @!P0 BRA `(.L_x_45) ;  /* 0xfffffffc00ec8947 */ /* 0x004fea000383ffff */
[----:B------:R-:W-:Y:S05]  /*8dc0*/  BRA `(.L_x_104) ;  /* 0xffffffc800147947 */ /* 0x000fea000383ffff */
.L_x_69:
[----:B--2---:R2:W4:Y:S02]  /*8dd0*/  SYNCS.PHASECHK.TRANS64.TRYWAIT P0, [R3+URZ+0x18860], R2 ;  /* 0x01886002030075a7 */ /* 0x004524000800017f */
[----:B----4-:R-:W-:Y:S05]  /*8de0*/  @!P0 NANOSLEEP.SYNCS 0x989680 ;  /* 0x009896800000895d */ /* 0x010fea0003900000 */
[----:B------:R-:W4:Y:S02]  /*8df0*/  @!P0 SYNCS.PHASECHK.TRANS64 P0, [R3+URZ+0x18860], R2 ;  /* 0x01886002030085a7 */ /* 0x000f24000800007f */
[----:B----4-:R-:W-:Y:S05]  /*8e00*/  @!P0 BRA `(.L_x_69) ;  /* 0xfffffffc00f08947 */ /* 0x010fea000383ffff */
[----:B------:R-:W-:Y:S05]  /*8e10*/  BRA `(.L_x_105) ;  /* 0xffffffe000047947 */ /* 0x000fea000383ffff */
.L_x_74:
[----:B-1----:R1:W2:Y:S02]  /*8e20*/  SYNCS.PHASECHK.TRANS64.TRYWAIT P0, [R0+URZ+0x18828], R5 ;  /* 0x01882805000075a7 */ /* 0x0022a4000800017f */
[----:B--2---:R-:W-:Y:S05]  /*8e30*/  @!P0 NANOSLEEP.SYNCS 0x989680 ;  /* 0x009896800000895d */ /* 0x004fea0003900000 */
[----:B------:R-:W2:Y:S02]  /*8e40*/  @!P0 SYNCS.PHASECHK.TRANS64 P0, [R0+URZ+0x18828], R5 ;  /* 0x01882805000085a7 */ /* 0x000ea4000800007f */
[----:B--2---:R-:W-:Y:S05]  /*8e50*/  @!P0 BRA `(.L_x_74) ;  /* 0xfffffffc00f08947 */ /* 0x004fea000383ffff */
[----:B------:R-:W-:Y:S05]  /*8e60*/  BRA `(.L_x_106) ;  /* 0xffffffe400187947 */ /* 0x000fea000383ffff */
.L_x_79:
[----:B-1----:R1:W2:Y:S02]  /*8e70*/  SYNCS.PHASECHK.TRANS64.TRYWAIT P0, [R4+URZ+0x18860], R5 ;  /* 0x01886005040075a7 */ /* 0x0022a4000800017f */
[----:B--2---:R-:W-:Y:S05]  /*8e80*/  @!P0 NANOSLEEP.SYNCS 0x989680 ;  /* 0x009896800000895d */ /* 0x004fea0003900000 */
[----:B------:R-:W2:Y:S02]  /*8e90*/  @!P0 SYNCS.PHASECHK.TRANS64 P0, [R4+URZ+0x18860], R5 ;  /* 0x01886005040085a7 */ /* 0x000ea4000800007f */
[----:B--2---:R-:W-:Y:S05]  /*8ea0*/  @!P0 BRA `(.L_x_79) ;  /* 0xfffffffc00f08947 */ /* 0x004fea000383ffff */
[----:B------:R-:W-:Y:S05]  /*8eb0*/  BRA `(.L_x_107) ;  /* 0xffffffe8002c7947 */ /* 0x000fea000383ffff */
.L_x_84:
[----:B-1----:R1:W2:Y:S02]  /*8ec0*/  SYNCS.PHASECHK.TRANS64.TRYWAIT P0, [R3+URZ+0x18828], R4 ;  /* 0x01882804030075a7 */ /* 0x0022a4000800017f */
[----:B--2---:R-:W-:Y:S05]  /*8ed0*/  @!P0 NANOSLEEP.SYNCS 0x989680 ;  /* 0x009896800000895d */ /* 0x004fea0003900000 */
[----:B------:R-:W2:Y:S02]  /*8ee0*/  @!P0 SYNCS.PHASECHK.TRANS64 P0, [R3+URZ+0x18828], R4 ;  /* 0x01882804030085a7 */ /* 0x000ea4000800007f */
[----:B--2---:R-:W-:Y:S05]  /*8ef0*/  @!P0 BRA `(.L_x_84) ;  /* 0xfffffffc00f08947 */ /* 0x004fea000383ffff */
[----:B------:R-:W-:Y:S05]  /*8f00*/  BRA `(.L_x_108) ;  /* 0xffffffec004c7947 */ /* 0x000fea000383ffff */
.L_x_90:
[----:B-1----:R1:W2:Y:S02]  /*8f10*/  SYNCS.PHASECHK.TRANS64.TRYWAIT P4, [R6+URZ+0x18828], R5 ;  /* 0x01882805060075a7 */ /* 0x0022a4000808017f */
[----:B--2---:R-:W-:Y:S05]  /*8f20*/  @!P4 NANOSLEEP.SYNCS 0x989680 ;  /* 0x009896800000c95d */ /* 0x004fea0003900000 */
[----:B------:R-:W2:Y:S02]  /*8f30*/  @!P4 SYNCS.PHASECHK.TRANS64 P4, [R6+URZ+0x18828], R5 ;  /* 0x018828050600c5a7 */ /* 0x000ea4000808007f */
[----:B--2---:R-:W-:Y:S05]  /*8f40*/  @!P4 BRA `(.L_x_90) ;  /* 0xfffffffc00f0c947 */ /* 0x004fea000383ffff */
[----:B------:R-:W-:Y:S05]  /*8f50*/  BRA `(.L_x_109) ;  /* 0xfffffff0009c7947 */ /* 0x000fea000383ffff */
.L_x_95:
[----:B-1----:R1:W2:Y:S02]  /*8f60*/  SYNCS.PHASECHK.TRANS64.TRYWAIT P4, [R6+URZ+0x18828], R7 ;  /* 0x01882807060075a7 */ /* 0x0022a4000808017f */
[----:B--2---:R-:W-:Y:S05]  /*8f70*/  @!P4 NANOSLEEP.SYNCS 0x989680 ;  /* 0x009896800000c95d */ /* 0x004fea0003900000 */
[----:B------:R-:W2:Y:S02]  /*8f80*/  @!P4 SYNCS.PHASECHK.TRANS64 P4, [R6+URZ+0x18828], R7 ;  /* 0x018828070600c5a7 */ /* 0x000ea4000808007f */
[----:B--2---:R-:W-:Y:S05]  /*8f90*/  @!P4 BRA `(.L_x_95) ;  /* 0xfffffffc00f0c947 */ /* 0x004fea000383ffff */
[----:B------:R-:W-:Y:S05]  /*8fa0*/  BRA `(.L_x_110) ;  /* 0xfffffff400bc7947 */ /* 0x000fea000383ffff */
        .weak           $__internal_0_$__cuda_sm20_rcp_rn_f32_slowpath
        .type           $__internal_0_$__cuda_sm20_rcp_rn_f32_slowpath,@function
        .size           $__internal_0_$__cuda_sm20_rcp_rn_f32_slowpath,(.L_x_116 - $__internal_0_$__cuda_sm20_rcp_rn_f32_slowpath)
$__internal_0_$__cuda_sm20_rcp_rn_f32_slowpath:
[----:B------:R-:W-:Y:S01]  /*8fb0*/  SHF.L.U32 R0, R2, 0x1, RZ ;  /* 0x0000000102007819 */ /* 0x000fe200000006ff */
[----:B------:R-:W-:Y:S03]  /*8fc0*/  BSSY B2, `(.L_x_111) ;  /* 0x0000030000027945 */ /* 0x000fe60003800000 */
[----:B------:R-:W-:-:S04]  /*8fd0*/  SHF.R.U32.HI R16, RZ, 0x18, R0 ;  /* 0x00000018ff107819 */ /* 0x000fc80000011600 */
[----:B------:R-:W-:-:S13]  /*8fe0*/  ISETP.NE.U32.AND P0, PT, R16, RZ, PT ;  /* 0x000000ff1000720c */ /* 0x000fda0003f05070 */
[----:B------:R-:W-:Y:S05]  /*8ff0*/  @P0 BRA `(.L_x_112) ;  /* 0x0000000000280947 */ /* 0x000fea0003800000 */
[----:B------:R-:W-:-:S05]  /*9000*/  IMAD.SHL.U32 R0, R2, 0x2, RZ ;  /* 0x0000000202007824 */ /* 0x000fca00078e00ff */
[----:B------:R-:W-:-:S13]  /*9010*/  ISETP.NE.AND P0, PT, R0, RZ, PT ;  /* 0x000000ff0000720c */ /* 0x000fda0003f05270 */
[----:B------:R-:W-:Y:S01]  /*9020*/  @P0 FFMA R6, R2, 1.84467440737095516160e+19, RZ ;  /* 0x5f80000002060823 */ /* 0x000fe200000000ff */
[----:B------:R-:W-:Y:S08]  /*9030*/  @!P0 MUFU.RCP R5, R2 ;  /* 0x0000000200058308 */ /* 0x000ff00000001000 */
[----:B------:R-:W1:Y:S02]  /*9040*/  @P0 MUFU.RCP R7, R6 ;  /* 0x0000000600070308 */ /* 0x000e640000001000 */
[----:B-1----:R-:W-:-:S04]  /*9050*/  @P0 FFMA R0, R6, R7, -1 ;  /* 0xbf80000006000423 */ /* 0x002fc80000000007 */
[----:B------:R-:W-:-:S04]  /*9060*/  @P0 FADD.FTZ R0, -R0, -RZ ;  /* 0x800000ff00000221 */ /* 0x000fc80000010100 */
[----:B------:R-:W-:-:S04]  /*9070*/  @P0 FFMA R0, R7, R0, R7 ;  /* 0x0000000007000223 */ /* 0x000fc80000000007 */
[----:B------:R-:W-:Y:S01]  /*9080*/  @P0 FFMA R5, R0, 1.84467440737095516160e+19, RZ ;  /* 0x5f80000000050823 */ /* 0x000fe200000000ff */
[----:B------:R-:W-:Y:S06]  /*9090*/  BRA `(.L_x_113) ;  /* 0x0000000000887947 */ /* 0x000fec0003800000 */
.L_x_112:
[----:B------:R-:W-:-:S04]  /*90a0*/  IADD3 R17, R16, -0xfd, RZ ;  /* 0xffffff0310117810 */ /* 0x000fc80007ffe0ff */
[----:B------:R-:W-:-:S13]  /*90b0*/  ISETP.GT.U32.AND P0, PT, R17, 0x1, PT ;  /* 0x000000011100780c */ /* 0x000fda0003f04070 */
[----:B------:R-:W-:Y:S05]  /*90c0*/  @P0 BRA `(.L_x_114) ;  /* 0x0000000000780947 */ /* 0x000fea0003800000 */
[----:B------:R-:W-:Y:S02]  /*90d0*/  LOP3.LUT R0, R2, 0x7fffff, RZ, 0xc0, !PT ;  /* 0x007fffff02007812 */ /* 0x000fe400078ec0ff */
[----:B------:R-:W-:Y:S02]  /*90e0*/  MOV R12, 0x3 ;  /* 0x00000003000c7802 */ /* 0x000fe40000000f00 */
[----:B------:R-:W-:Y:S02]  /*90f0*/  LOP3.LUT R0, R0, 0x3f800000, RZ, 0xfc, !PT ;  /* 0x3f80000000007812 */ /* 0x000fe400078efcff */
[----:B------:R-:W-:Y:S02]  /*9100*/  SHF.L.U32 R12, R12, R17, RZ ;  /* 0x000000110c0c7219 */ /* 0x000fe400000006ff */
[----:B------:R-:W1:Y:S02]  /*9110*/  MUFU.RCP R5, R0 ;  /* 0x0000000000057308 */ /* 0x000e640000001000 */
[----:B-1----:R-:W-:-:S04]  /*9120*/  FFMA R6, R0, R5, -1 ;  /* 0xbf80000000067423 */ /* 0x002fc80000000005 */
[----:B------:R-:W-:-:S04]  /*9130*/  FADD.FTZ R6, -R6, -RZ ;  /* 0x800000ff06067221 */ /* 0x000fc80000010100 */
[CCC-:B------:R-:W-:Y:S01]  /*9140*/  FFMA.RM R7, R5.reuse, R6.reuse, R5.reuse ;  /* 0x0000000605077223 */ /* 0x1c0fe20000004005 */
[----:B------:R-:W-:-:S04]  /*9150*/  FFMA.RP R6, R5, R6, R5 ;  /* 0x0000000605067223 */ /* 0x000fc80000008005 */
[C---:B------:R-:W-:Y:S02]  /*9160*/  LOP3.LUT R5, R7.reuse, 0x7fffff, RZ, 0xc0, !PT ;  /* 0x007fffff07057812 */ /* 0x040fe400078ec0ff */
[----:B------:R-:W-:Y:S02]  /*9170*/  FSETP.NEU.FTZ.AND P0, PT, R7, R6, PT ;  /* 0x000000060700720b */ /* 0x000fe40003f1d000 */
[----:B------:R-:W-:Y:S02]  /*9180*/  LOP3.LUT R5, R5, 0x800000, RZ, 0xfc, !PT ;  /* 0x0080000005057812 */ /* 0x000fe400078efcff */
[----:B------:R-:W-:Y:S02]  /*9190*/  SEL R6, RZ, 0xffffffff, !P0 ;  /* 0xffffffffff067807 */ /* 0x000fe40004000000 */
[----:B------:R-:W-:Y:S02]  /*91a0*/  LOP3.LUT R12, R12, R5, RZ, 0xc0, !PT ;  /* 0x000000050c0c7212 */ /* 0x000fe400078ec0ff */
[----:B------:R-:W-:-:S02]  /*91b0*/  IADD3 R6, -R6, RZ, RZ ;  /* 0x000000ff06067210 */ /* 0x000fc40007ffe1ff */
[-C--:B------:R-:W-:Y:S02]  /*91c0*/  SHF.R.U32.HI R12, RZ, R17.reuse, R12 ;  /* 0x00000011ff0c7219 */ /* 0x080fe4000001160c */
[----:B------:R-:W-:Y:S02]  /*91d0*/  LOP3.LUT P1, RZ, R6, R17, R5, 0xf8, !PT ;  /* 0x0000001106ff7212 */ /* 0x000fe4000782f805 */
[C---:B------:R-:W-:Y:S02]  /*91e0*/  LOP3.LUT P0, RZ, R12.reuse, 0x1, RZ, 0xc0, !PT ;  /* 0x000000010cff7812 */ /* 0x040fe4000780c0ff */
[----:B------:R-:W-:-:S04]  /*91f0*/  LOP3.LUT P2, RZ, R12, 0x2, RZ, 0xc0, !PT ;  /* 0x000000020cff7812 */ /* 0x000fc8000784c0ff */
[----:B------:R-:W-:Y:S02]  /*9200*/  PLOP3.LUT P0, PT, P0, P1, P2, 0xe0, 0x0 ;  /* 0x000000000000781c */ /* 0x000fe40000703c20 */
[----:B------:R-:W-:Y:S02]  /*9210*/  LOP3.LUT P1, RZ, R2, 0x7fffff, RZ, 0xc0, !PT ;  /* 0x007fffff02ff7812 */ /* 0x000fe4000782c0ff */
[----:B------:R-:W-:-:S04]  /*9220*/  SEL R0, RZ, 0x1, !P0 ;  /* 0x00000001ff007807 */ /* 0x000fc80004000000 */
[----:B------:R-:W-:-:S04]  /*9230*/  IADD3 R0, -R0, RZ, RZ ;  /* 0x000000ff00007210 */ /* 0x000fc80007ffe1ff */
[----:B------:R-:W-:Y:S02]  /*9240*/  ISETP.GE.AND P0, PT, R0, RZ, PT ;  /* 0x000000ff0000720c */ /* 0x000fe40003f06270 */
[----:B------:R-:W-:-:S04]  /*9250*/  IADD3 R0, R16, -0xfc, RZ ;  /* 0xffffff0410007810 */ /* 0x000fc80007ffe0ff */
[----:B------:R-:W-:-:S07]  /*9260*/  SHF.R.U32.HI R5, RZ, R0, R5 ;  /* 0x00000000ff057219 */ /* 0x000fce0000011605 */
[----:B------:R-:W-:-:S04]  /*9270*/  @!P0 IADD3 R5, R5, 0x1, RZ ;  /* 0x0000000105058810 */ /* 0x000fc80007ffe0ff */
[----:B------:R-:W-:-:S04]  /*9280*/  @!P1 SHF.L.U32 R5, R5, 0x1, RZ ;  /* 0x0000000105059819 */ /* 0x000fc800000006ff */
[----:B------:R-:W-:Y:S01]  /*9290*/  LOP3.LUT R5, R5, 0x80000000, R2, 0xf8, !PT ;  /* 0x8000000005057812 */ /* 0x000fe200078ef802 */
[----:B------:R-:W-:Y:S06]  /*92a0*/  BRA `(.L_x_113) ;  /* 0x0000000000047947 */ /* 0x000fec0003800000 */
.L_x_114:
[----:B------:R1:W2:Y:S02]  /*92b0*/  MUFU.RCP R5, R2 ;  /* 0x0000000200057308 */ /* 0x0002a40000001000 */
.L_x_113:
[----:B------:R-:W-:Y:S05]  /*92c0*/  BSYNC B2 ;  /* 0x0000000000027941 */ /* 0x000fea0003800000 */
.L_x_111:
[----:B------:R-:W-:Y:S02]  /*92d0*/  MOV R6, R13 ;  /* 0x0000000d00067202 */ /* 0x000fe40000000f00 */
[----:B------:R-:W-:-:S04]  /*92e0*/  MOV R7, 0x0 ;  /* 0x0000000000077802 */ /* 0x000fc80000000f00 */
[----:B-12---:R-:W-:Y:S05]  /*92f0*/  RET.REL.NODEC R6 `(_ZN7cutlass13device_kernelINS_4fmha6kernel28FmhaKernelTmaWarpSpecializedINS1_10collective30FmhaMainloopTmaWarpSpecializedINS_10bfloat16_tEffN4cute5tupleIJNS7_1CILi128EEENS9_ILi64EEENS9_ILi112EEEEEENS8_IJiNS9_ILi1EEENS8_IJiiEEEEEESG_SG_NS4_13DefaultFusionEJEEENS4_15FmhaFwdEpilogueIS6_fNS8_IJSB_SC_SB_EEEEENS2_23IndividualTileSchedulerEJEEEEEvNT_6ParamsE) ;  /* 0xffffff6c06407950 */ /* 0x006fea0003c3ffff */
.L_x_115:
[----:B------:R-:W-:-:S00]  /*9300*/  BRA `(.L_x_115) ;  /* 0xfffffffc00fc7947 */ /* 0x000fc0000383ffff */
[----:B------:R-:W-:-:S00]  /*9310*/  NOP ;  /* 0x0000000000007918 */ /* 0x000fc00000000000 */
        /* <DEDUP_REMOVED lines=14> */
.L_x_116:


//--------------------- .nv.global.init           --------------------------
	.section	.nv.global.init,"aw",@progbits
.nv.global.init:
	.type		$str$24,@object
	.size		$str$24,($str$25 - $str$24)
$str$24:
        /*0000*/ 	.byte	0x28, 0x61, 0x64, 0x64, 0x72, 0x65, 0x73, 0x73, 0x20, 0x26, 0x20, 0x6d, 0x61, 0x73, 0x6b, 0x29
        /*0010*/ 	.byte	0x20, 0x3d, 0x3d, 0x20, 0x30, 0x00
	.type		$str$25,@object
	.size		$str$25,(__unnamed_1 - $str$25)
$str$25:
        /*0016*/ 	.byte	0x2f, 0x74, 0x6d, 0x70, 0x2f, 0x63, 0x75, 0x74, 0x6c, 0x61, 0x73, 0x73, 0x5f, 0x73, 0x77, 0x65
        /*0026*/ 	.byte	0x65, 0x70, 0x5f, 0x73, 0x72, 0x63, 0x2f, 0x69, 0x6e, 0x63, 0x6c, 0x75, 0x64, 0x65, 0x2f, 0x63
        /*0036*/ 	.byte	0x75, 0x74, 0x65, 0x2f, 0x70, 0x6f, 0x69, 0x6e, 0x74, 0x65, 0x72, 0x5f, 0x66, 0x6c, 0x61, 0x67
        /*0046*/ 	.byte	0x67, 0x65, 0x64, 0x2e, 0x68, 0x70, 0x70, 0x00
	.type		__unnamed_1,@object
	.size		__unnamed_1,(__unnamed_2 - __unnamed_1)
__unnamed_1:
        /*004e*/ 	.byte	0x61, 0x75, 0x74, 0x6f, 0x20, 0x63, 0x75, 0x74, 0x65, 0x3a, 0x3a, 0x61, 0x73, 0x5f, 0x70, 0x6f
        /* <DEDUP_REMOVED lines=27> */
        /*020e*/ 	.byte	0x31, 0x30, 0x32, 0x34, 0x3e, 0x3e, 0x3e, 0x3e, 0x3e, 0x5d, 0x00
	.type		__unnamed_2,@object
	.size		__unnamed_2,(.L_1 - __unnamed_2)
__unnamed_2:
        /* <DEDUP_REMOVED lines=29> */
.L_1:


//--------------------- .nv.shared._ZN7cutlass13device_kernelINS_4fmha6kernel28FmhaKernelTmaWarpSpecializedINS1_10collective30FmhaMainloopTmaWarpSpecializedINS_10bfloat16_tEffN4cute5tupleIJNS7_1CILi128EEENS9_ILi64EEENS9_ILi112EEEEEENS8_IJiNS9_ILi1EEENS8_IJiiEEEEEESG_SG_NS4_13DefaultFusionEJEEENS4_15FmhaFwdEpilogueIS6_fNS8_IJSB_SC_SB_EEEEENS2_23IndividualTileSchedulerEJEEEEEvNT_6ParamsE --------------------------
	.section	.nv.shared._ZN7cutlass13device_kernelINS_4fmha6kernel28FmhaKernelTmaWarpSpecializedINS1_10collective30FmhaMainloopTmaWarpSpecializedINS_10bfloat16_tEffN4cute5tupleIJNS7_1CILi128EEENS9_ILi64EEENS9_ILi112EEEEEENS8_IJiNS9_ILi1EEENS8_IJiiEEEEEESG_SG_NS4_13DefaultFusionEJEEENS4_15FmhaFwdEpilogueIS6_fNS8_IJSB_SC_SB_EEEEENS2_23IndividualTileSchedulerEJEEEEEvNT_6ParamsE,"aw",@nobits
	.sectionflags	@""
	.align	16
	.zero		1024


//--------------------- .nv.shared.reserved.0     --------------------------
	.section	.nv.shared.reserved.0,"aw",@nobits
	.weak		__nv_reservedSMEM_offset_0_alias
	.size		__nv_reservedSMEM_offset_0_alias, 0, 0
	.other		__nv_reservedSMEM_offset_0_alias,@"STO_CUDA_RESERVED_SHARED STV_DEFAULT"
__nv_reservedSMEM_offset_0_alias:
	.zero		0


//--------------------- .nv.global                --------------------------
	.section	.nv.global,"aw",@nobits
.nv.global:
	.type		_ZN39_INTERNAL_c657b9f0_4_k_cu_5849bf30_26074cute1_E,@object
	.size		_ZN39_INTERNAL_c657b9f0_4_k_cu_5849bf30_26074cute1_E,(_ZN39_INTERNAL_c657b9f0_4_k_cu_5849bf30_26074cuda3std3__45__cpo6cbeginE - _ZN39_INTERNAL_c657b9f0_4_k_cu_5849bf30_26074cute1_E)
_ZN39_INTERNAL_c657b9f0_4_k_cu_5849bf30_26074cute1_E:
	.zero		1
	.type		_ZN39_INTERNAL_c657b9f0_4_k_cu_5849bf30_26074cuda3std3__45__cpo6cbeginE,@object
	.size		_ZN39_INTERNAL_c657b9f0_4_k_cu_5849bf30_26074cuda3std3__45__cpo6cbeginE,(_ZN39_INTERNAL_c657b9f0_4_k_cu_5849bf30_26074cuda3std3__48in_placeE - _ZN39_INTERNAL_c657b9f0_4_k_cu_5849bf30_26074cuda3std3__45__cpo6cbeginE)
_ZN39_INTERNAL_c657b9f0_4_k_cu_5849bf30_26074cuda3std3__45__cpo6cbeginE:
	.zero		1
	.type		_ZN39_INTERNAL_c657b9f0_4_k_cu_5849bf30_26074cuda3std3__48in_placeE,@object
	.size		_ZN39_INTERNAL_c657b9f0_4_k_cu_5849bf30_26074cuda3std3__48in_placeE,(_ZN39_INTERNAL_c657b9f0_4_k_cu_5849bf30_26074cuda3std6ranges3__45__cpo9iter_moveE - _ZN39_INTERNAL_c657b9f0_4_k_cu_5849bf30_26074cuda3std3__48in_placeE)
_ZN39_INTERNAL_c657b9f0_4_k_cu_5849bf30_26074cuda3std3__48in_placeE:
	.zero		1
	.type		_ZN39_INTERNAL_c657b9f0_4_k_cu_5849bf30_26074cuda3std6ranges3__45__cpo9iter_moveE,@object
	.size		_ZN39_INTERNAL_c657b9f0_4_k_cu_5849bf30_26074cuda3std6ranges3__45__cpo9iter_moveE,(_ZN39_INTERNAL_c657b9f0_4_k_cu_5849bf30_26074cuda3std3__45__cpo5beginE - _ZN39_INTERNAL_c657b9f0_4_k_cu_5849bf30_26074cuda3std6ranges3__45__cpo9iter_moveE)
_ZN39_INTERNAL_c657b9f0_4_k_cu_5849bf30_26074cuda3std6ranges3__45__cpo9iter_moveE:
	.zero		1
	.type		_ZN39_INTERNAL_c657b9f0_4_k_cu_5849bf30_26074cuda3std3__45__cpo5beginE,@object
	.size		_ZN39_INTERNAL_c657b9f0_4_k_cu_5849bf30_26074cuda3std3__45__cpo5beginE,(_ZN39_INTERNAL_c657b9f0_4_k_cu_5849bf30_26074cuda3std3__441_GLOBAL__N__c657b9f0_4_k_cu_5849bf30_26076ignoreE - _ZN39_INTERNAL_c657b9f0_4_k_cu_5849bf30_26074cuda3std3__45__cpo5beginE)
_ZN39_INTERNAL_c657b9f0_4_k_cu_5849bf30_26074cuda3std3__45__cpo5beginE:
	.zero		1
	.type		_ZN39_INTERNAL_c657b9f0_4_k_cu_5849bf30_26074cuda3std3__441_GLOBAL__N__c657b9f0_4_k_cu_5849bf30_26076ignoreE,@object
	.size		_ZN39_INTERNAL_c657b9f0_4_k_cu_5849bf30_26074cuda3std3__441_GLOBAL__N__c657b9f0_4_k_cu_5849bf30_26076ignoreE,(_ZN39_INTERNAL_c657b9f0_4_k_cu_5849bf30_26074cute7productE - _ZN39_INTERNAL_c657b9f0_4_k_cu_5849bf30_26074cuda3std3__441_GLOBAL__N__c657b9f0_4_k_cu_5849bf30_26076ignoreE)
_ZN39_INTERNAL_c657b9f0_4_k_cu_5849bf30_26074cuda3std3__441_GLOBAL__N__c657b9f0_4_k_cu_5849bf30_26076ignoreE:
	.zero		1
	.type		_ZN39_INTERNAL_c657b9f0_4_k_cu_5849bf30_26074cute7productE,@object
	.size		_ZN39_INTERNAL_c657b9f0_4_k_cu_5849bf30_26074cute7productE,(_ZN39_INTERNAL_c657b9f0_4_k_cu_5849bf30_26074cuda3std3__45__cpo3endE - _ZN39_INTERNAL_c657b9f0_4_k_cu_5849bf30_26074cute7productE)
_ZN39_INTERNAL_c657b9f0_4_k_cu_5849bf30_26074cute7productE:
	.zero		1
	.type		_ZN39_INTERNAL_c657b9f0_4_k_cu_5849bf30_26074cuda3std3__45__cpo3endE,@object
	.size		_ZN39_INTERNAL_c657b9f0_4_k_cu_5849bf30_26074cuda3std3__45__cpo3endE,(_ZN39_INTERNAL_c657b9f0_4_k_cu_5849bf30_26074cuda3std3__419piecewise_constructE - _ZN39_INTERNAL_c657b9f0_4_k_cu_5849bf30_26074cuda3std3__45__cpo3endE)
_ZN39_INTERNAL_c657b9f0_4_k_cu_5849bf30_26074cuda3std3__45__cpo3endE:
	.zero		1
	.type		_ZN39_INTERNAL_c657b9f0_4_k_cu_5849bf30_26074cuda3std3__419piecewise_constructE,@object
	.size		_ZN39_INTERNAL_c657b9f0_4_k_cu_5849bf30_26074cuda3std3__419piecewise_constructE,(_ZN39_INTERNAL_c657b9f0_4_k_cu_5849bf30_26074cuda3std3__45__cpo4cendE - _ZN39_INTERNAL_c657b9f0_4_k_cu_5849bf30_26074cuda3std3__419piecewise_constructE)
_ZN39_INTERNAL_c657b9f0_4_k_cu_5849bf30_26074cuda3std3__419piecewise_constructE:
	.zero		1
	.type		_ZN39_INTERNAL_c657b9f0_4_k_cu_5849bf30_26074cuda3std3__45__cpo4cendE,@object
	.size		_ZN39_INTERNAL_c657b9f0_4_k_cu_5849bf30_26074cuda3std3__45__cpo4cendE,(_ZN39_INTERNAL_c657b9f0_4_k_cu_5849bf30_26074cuda3std6ranges3__45__cpo4swapE - _ZN39_INTERNAL_c657b9f0_4_k_cu_5849bf30_26074cuda3std3__45__cpo4cendE)
_ZN39_INTERNAL_c657b9f0_4_k_cu_5849bf30_26074cuda3std3__45__cpo4cendE:
	.zero		1
	.type		_ZN39_INTERNAL_c657b9f0_4_k_cu_5849bf30_26074cuda3std6ranges3__45__cpo4swapE,@object
	.size		_ZN39_INTERNAL_c657b9f0_4_k_cu_5849bf30_26074cuda3std6ranges3__45__cpo4swapE,(.L_9 - _ZN39_INTERNAL_c657b9f0_4_k_cu_5849bf30_26074cuda3std6ranges3__45__cpo4swapE)
_ZN39_INTERNAL_c657b9f0_4_k_cu_5849bf30_26074cuda3std6ranges3__45__cpo4swapE:
	.zero		1
.L_9:


//--------------------- .nv.constant0._ZN7cutlass13device_kernelINS_4fmha6kernel28FmhaKernelTmaWarpSpecializedINS1_10collective30FmhaMainloopTmaWarpSpecializedINS_10bfloat16_tEffN4cute5tupleIJNS7_1CILi128EEENS9_ILi64EEENS9_ILi112EEEEEENS8_IJiNS9_ILi1EEENS8_IJiiEEEEEESG_SG_NS4_13DefaultFusionEJEEENS4_15FmhaFwdEpilogueIS6_fNS8_IJSB_SC_SB_EEEEENS2_23IndividualTileSchedulerEJEEEEEvNT_6ParamsE --------------------------
	.section	.nv.constant0._ZN7cutlass13device_kernelINS_4fmha6kernel28FmhaKernelTmaWarpSpecializedINS1_10collective30FmhaMainloopTmaWarpSpecializedINS_10bfloat16_tEffN4cute5tupleIJNS7_1CILi128EEENS9_ILi64EEENS9_ILi112EEEEEENS8_IJiNS9_ILi1EEENS8_IJiiEEEEEESG_SG_NS4_13DefaultFusionEJEEENS4_15FmhaFwdEpilogueIS6_fNS8_IJSB_SC_SB_EEEEENS2_23IndividualTileSchedulerEJEEEEEvNT_6ParamsE,"a",@progbits
	.sectionflags	@""
	.align	4
.nv.constant0._ZN7cutlass13device_kernelINS_4fmha6kernel28FmhaKernelTmaWarpSpecializedINS1_10collective30FmhaMainloopTmaWarpSpecializedINS_10bfloat16_tEffN4cute5tupleIJNS7_1CILi128EEENS9_ILi64EEENS9_ILi112EEEEEENS8_IJiNS9_ILi1EEENS8_IJiiEEEEEESG_SG_NS4_13DefaultFusionEJEEENS4_15FmhaFwdEpilogueIS6_fNS8_IJSB_SC_SB_EEEEENS2_23IndividualTileSchedulerEJEEEEEvNT_6ParamsE:
	.zero		2688


//--------------------- SYMBOLS --------------------------

	.type		.nv.reservedSmem.offset0,@object
	.size		.nv.reservedSmem.offset0,0x4
	.type		__assertfail,@function
